	.target	sm_90a

	.elftype	@"ET_EXEC"


//--------------------- .note.nv.tkinfo           --------------------------
	.section	.note.nv.tkinfo,"",@"SHT_NOTE"
	.sectionflags	@"SHF_NOTE_NV_TKINFO"
	.tkinfo
        /*0018*/ 	.word	0x00000002
        /*0030*/ 	.string	""
        /*0030*/ 	.string	"ptxas"
        /*0030*/ 	.string	"Cuda compilation tools, release 13.0, V13.0.88"
        /*0030*/ 	.string	"Build cuda_13.0.r13.0/compiler.36424714_0"
        /*0030*/ 	.string	"-arch sm_90a -m 64 "



//--------------------- .note.nv.cuinfo           --------------------------
	.section	.note.nv.cuinfo,"",@"SHT_NOTE"
	.sectionflags	@"SHF_NOTE_NV_CUINFO"
        /*0018*/ 	.short	0x0002
        /*001a*/ 	.short	0x005a
        /*001c*/ 	.short	0x0082
	.zero		2


//--------------------- .nv.info                  --------------------------
	.section	.nv.info,"",@"SHT_CUDA_INFO"
	.align	4


	//----- nvinfo : EIATTR_REGCOUNT
	.align		4
        /*0000*/ 	.byte	0x04, 0x2f
        /*0002*/ 	.short	(.L_15 - .L_14)
	.align		4
.L_14:
        /*0004*/ 	.word	index@(_ZN7cutlass13device_kernelINS_4gemm6kernel13GemmUniversalIN4cute5tupleIJiiiiEEENS1_10collective13CollectiveMmaINS1_34MainloopSm90TmaGmmaWarpSpecializedILi18ENS5_IJNS4_1CILi4EEENSA_ILi1EEESC_EEENS1_32KernelTmaWarpSpecializedPingpongEEENS5_IJNSA_ILi64EEENSA_ILi128EEENSA_ILi32EEEEEENS_6half_tENS5_IJlSC_lEEESK_SL_NS4_8TiledMMAINS4_8MMA_AtomIJNS4_4SM904GMMA26MMA_64x128x16_F32F16F16_SSILNSP_5MajorE0ELSR_0ELNSP_7ScaleInE1ELSS_1EEEEEENS4_6LayoutINS5_IJSC_SC_SC_EEENS5_IJNSA_ILi0EEESX_SX_EEEEENS5_IJNS4_10UnderscoreES10_S10_EEEEENS4_13SM90_TMA_LOADENS4_14ComposedLayoutINS4_7SwizzleILi2ELi4ELi3EEENS4_18smem_ptr_flag_bitsILi16EEENSV_INS5_IJNSA_ILi8EEESI_EEENS5_IJSI_SC_EEEEEEEvNS4_8identityENS4_23SM90_TMA_LOAD_MULTICASTES1D_vS1E_EENS_8epilogue10collective6detail29Sm90TmaWarpSpecializedAdapterINS1I_15DefaultEpilogueISK_SL_SL_NS1H_6thread17LinearCombinationISK_Li1EffLNS1M_9ScaleType4KindE0ELNS_15FloatRoundStyleE2ESK_EENS1_15EpilogueDefaultEEEEEvvEEEEvNT_6ParamsE)
        /*0008*/ 	.word	0x000000a8


	//----- nvinfo : EIATTR_FRAME_SIZE
	.align		4
.L_15:
        /*000c*/ 	.byte	0x04, 0x11
        /*000e*/ 	.short	(.L_17 - .L_16)
	.align		4
.L_16:
        /*0010*/ 	.word	index@(_ZN7cutlass13device_kernelINS_4gemm6kernel13GemmUniversalIN4cute5tupleIJiiiiEEENS1_10collective13CollectiveMmaINS1_34MainloopSm90TmaGmmaWarpSpecializedILi18ENS5_IJNS4_1CILi4EEENSA_ILi1EEESC_EEENS1_32KernelTmaWarpSpecializedPingpongEEENS5_IJNSA_ILi64EEENSA_ILi128EEENSA_ILi32EEEEEENS_6half_tENS5_IJlSC_lEEESK_SL_NS4_8TiledMMAINS4_8MMA_AtomIJNS4_4SM904GMMA26MMA_64x128x16_F32F16F16_SSILNSP_5MajorE0ELSR_0ELNSP_7ScaleInE1ELSS_1EEEEEENS4_6LayoutINS5_IJSC_SC_SC_EEENS5_IJNSA_ILi0EEESX_SX_EEEEENS5_IJNS4_10UnderscoreES10_S10_EEEEENS4_13SM90_TMA_LOADENS4_14ComposedLayoutINS4_7SwizzleILi2ELi4ELi3EEENS4_18smem_ptr_flag_bitsILi16EEENSV_INS5_IJNSA_ILi8EEESI_EEENS5_IJSI_SC_EEEEEEEvNS4_8identityENS4_23SM90_TMA_LOAD_MULTICASTES1D_vS1E_EENS_8epilogue10collective6detail29Sm90TmaWarpSpecializedAdapterINS1I_15DefaultEpilogueISK_SL_SL_NS1H_6thread17LinearCombinationISK_Li1EffLNS1M_9ScaleType4KindE0ELNS_15FloatRoundStyleE2ESK_EENS1_15EpilogueDefaultEEEEEvvEEEEvNT_6ParamsE)
        /*0014*/ 	.word	0x00000008


	//----- nvinfo : EIATTR_MIN_STACK_SIZE
	.align		4
.L_17:
        /*0018*/ 	.byte	0x04, 0x12
        /*001a*/ 	.short	(.L_19 - .L_18)
	.align		4
.L_18:
        /*001c*/ 	.word	index@(_ZN7cutlass13device_kernelINS_4gemm6kernel13GemmUniversalIN4cute5tupleIJiiiiEEENS1_10collective13CollectiveMmaINS1_34MainloopSm90TmaGmmaWarpSpecializedILi18ENS5_IJNS4_1CILi4EEENSA_ILi1EEESC_EEENS1_32KernelTmaWarpSpecializedPingpongEEENS5_IJNSA_ILi64EEENSA_ILi128EEENSA_ILi32EEEEEENS_6half_tENS5_IJlSC_lEEESK_SL_NS4_8TiledMMAINS4_8MMA_AtomIJNS4_4SM904GMMA26MMA_64x128x16_F32F16F16_SSILNSP_5MajorE0ELSR_0ELNSP_7ScaleInE1ELSS_1EEEEEENS4_6LayoutINS5_IJSC_SC_SC_EEENS5_IJNSA_ILi0EEESX_SX_EEEEENS5_IJNS4_10UnderscoreES10_S10_EEEEENS4_13SM90_TMA_LOADENS4_14ComposedLayoutINS4_7SwizzleILi2ELi4ELi3EEENS4_18smem_ptr_flag_bitsILi16EEENSV_INS5_IJNSA_ILi8EEESI_EEENS5_IJSI_SC_EEEEEEEvNS4_8identityENS4_23SM90_TMA_LOAD_MULTICASTES1D_vS1E_EENS_8epilogue10collective6detail29Sm90TmaWarpSpecializedAdapterINS1I_15DefaultEpilogueISK_SL_SL_NS1H_6thread17LinearCombinationISK_Li1EffLNS1M_9ScaleType4KindE0ELNS_15FloatRoundStyleE2ESK_EENS1_15EpilogueDefaultEEEEEvvEEEEvNT_6ParamsE)
        /*0020*/ 	.word	0x00000008
.L_19:


//--------------------- .nv.compat                --------------------------
	.section	.nv.compat,"",@"SHT_CUDA_COMPAT_INFO"
	.align	4
        /*0000*/ 	.byte	0x02, 0x09, 0x01, 0x00, 0x02, 0x02, 0x04, 0x00, 0x02, 0x05, 0x05, 0x00, 0x03, 0x07, 0x01, 0x01
        /*0010*/ 	.byte	0x02, 0x03, 0x01, 0x00, 0x02, 0x06, 0x01, 0x00, 0x04, 0x0b, 0x08, 0x00, 0x00, 0x00, 0x00, 0x00
        /*0020*/ 	.byte	0x00, 0x00, 0x00, 0x00


//--------------------- .nv.info._ZN7cutlass13device_kernelINS_4gemm6kernel13GemmUniversalIN4cute5tupleIJiiiiEEENS1_10collective13CollectiveMmaINS1_34MainloopSm90TmaGmmaWarpSpecializedILi18ENS5_IJNS4_1CILi4EEENSA_ILi1EEESC_EEENS1_32KernelTmaWarpSpecializedPingpongEEENS5_IJNSA_ILi64EEENSA_ILi128EEENSA_ILi32EEEEEENS_6half_tENS5_IJlSC_lEEESK_SL_NS4_8TiledMMAINS4_8MMA_AtomIJNS4_4SM904GMMA26MMA_64x128x16_F32F16F16_SSILNSP_5MajorE0ELSR_0ELNSP_7ScaleInE1ELSS_1EEEEEENS4_6LayoutINS5_IJSC_SC_SC_EEENS5_IJNSA_ILi0EEESX_SX_EEEEENS5_IJNS4_10UnderscoreES10_S10_EEEEENS4_13SM90_TMA_LOADENS4_14ComposedLayoutINS4_7SwizzleILi2ELi4ELi3EEENS4_18smem_ptr_flag_bitsILi16EEENSV_INS5_IJNSA_ILi8EEESI_EEENS5_IJSI_SC_EEEEEEEvNS4_8identityENS4_23SM90_TMA_LOAD_MULTICASTES1D_vS1E_EENS_8epilogue10collective6detail29Sm90TmaWarpSpecializedAdapterINS1I_15DefaultEpilogueISK_SL_SL_NS1H_6thread17LinearCombinationISK_Li1EffLNS1M_9ScaleType4KindE0ELNS_15FloatRoundStyleE2ESK_EENS1_15EpilogueDefaultEEEEEvvEEEEvNT_6ParamsE --------------------------
	.section	.nv.info._ZN7cutlass13device_kernelINS_4gemm6kernel13GemmUniversalIN4cute5tupleIJiiiiEEENS1_10collective13CollectiveMmaINS1_34MainloopSm90TmaGmmaWarpSpecializedILi18ENS5_IJNS4_1CILi4EEENSA_ILi1EEESC_EEENS1_32KernelTmaWarpSpecializedPingpongEEENS5_IJNSA_ILi64EEENSA_ILi128EEENSA_ILi32EEEEEENS_6half_tENS5_IJlSC_lEEESK_SL_NS4_8TiledMMAINS4_8MMA_AtomIJNS4_4SM904GMMA26MMA_64x128x16_F32F16F16_SSILNSP_5MajorE0ELSR_0ELNSP_7ScaleInE1ELSS_1EEEEEENS4_6LayoutINS5_IJSC_SC_SC_EEENS5_IJNSA_ILi0EEESX_SX_EEEEENS5_IJNS4_10UnderscoreES10_S10_EEEEENS4_13SM90_TMA_LOADENS4_14ComposedLayoutINS4_7SwizzleILi2ELi4ELi3EEENS4_18smem_ptr_flag_bitsILi16EEENSV_INS5_IJNSA_ILi8EEESI_EEENS5_IJSI_SC_EEEEEEEvNS4_8identityENS4_23SM90_TMA_LOAD_MULTICASTES1D_vS1E_EENS_8epilogue10collective6detail29Sm90TmaWarpSpecializedAdapterINS1I_15DefaultEpilogueISK_SL_SL_NS1H_6thread17LinearCombinationISK_Li1EffLNS1M_9ScaleType4KindE0ELNS_15FloatRoundStyleE2ESK_EENS1_15EpilogueDefaultEEEEEvvEEEEvNT_6ParamsE,"",@"SHT_CUDA_INFO"
	.sectionflags	@""
	.align	4


	//----- nvinfo : EIATTR_CUDA_API_VERSION
	.align		4
        /*0000*/ 	.byte	0x04, 0x37
        /*0002*/ 	.short	(.L_21 - .L_20)
.L_20:
        /*0004*/ 	.word	0x00000082


	//----- nvinfo : EIATTR_KPARAM_INFO
	.align		4
.L_21:
        /*0008*/ 	.byte	0x04, 0x17
        /*000a*/ 	.short	(.L_23 - .L_22)
.L_22:
        /*000c*/ 	.word	0x00000000
        /*0010*/ 	.short	0x0000
        /*0012*/ 	.short	0x0070
        /*0014*/ 	.byte	0x00, 0xf0, 0x01, 0x10


	//----- nvinfo : EIATTR_SPARSE_MMA_MASK
	.align		4
.L_23:
        /*0018*/ 	.byte	0x03, 0x50
        /*001a*/ 	.short	0x0000


	//----- nvinfo : EIATTR_MAXREG_COUNT
	.align		4
        /*001c*/ 	.byte	0x03, 0x1b
        /*001e*/ 	.short	0x00a8


	//----- nvinfo : EIATTR_NUM_BARRIERS
	.align		4
        /*0020*/ 	.byte	0x02, 0x4c
        /*0022*/ 	.byte	0x01
	.zero		1


	//----- nvinfo : EIATTR_EXTERNS
	.align		4
        /*0024*/ 	.byte	0x04, 0x0f
        /*0026*/ 	.short	(.L_25 - .L_24)


	//   ....[0]....
	.align		4
.L_24:
        /*0028*/ 	.word	index@(__assertfail)


	//----- nvinfo : EIATTR_ANNOTATIONS
	.align		4
.L_25:
        /*002c*/ 	.byte	0x04, 0x55
        /*002e*/ 	.short	(.L_27 - .L_26)


	//   ....[0]....
.L_26:
        /*0030*/ 	.word	0x00000001
        /*0034*/ 	.byte	0xc0, 0x0f, 0x00, 0x00, 0x01, 0x00, 0x00, 0x00, 0xb0, 0x63, 0x00, 0x00, 0x01, 0x00, 0x00, 0x00
        /*0044*/ 	.byte	0x20, 0x70, 0x00, 0x00


	//----- nvinfo : EIATTR_MERCURY_ISA_VERSION
	.align		4
.L_27:
        /*0048*/ 	.byte	0x03, 0x5f
        /*004a*/ 	.short	0x0101


	//----- nvinfo : EIATTR_INT_WARP_WIDE_INSTR_OFFSETS
	.align		4
        /*004c*/ 	.byte	0x04, 0x31
        /*004e*/ 	.short	(.L_29 - .L_28)


	//   ....[0]....
.L_28:
        /*0050*/ 	.word	0x00000790


	//   ....[1]....
        /*0054*/ 	.word	0x000007b0


	//   ....[2]....
        /*0058*/ 	.word	0x000007d0


	//   ....[3]....
        /*005c*/ 	.word	0x000008c0


	//   ....[4]....
        /*0060*/ 	.word	0x000008e0


	//   ....[5]....
        /*0064*/ 	.word	0x000008f0


	//   ....[6]....
        /*0068*/ 	.word	0x000009a0


	//   ....[7]....
        /*006c*/ 	.word	0x000009f0


	//   ....[8]....
        /*0070*/ 	.word	0x00002030


	//----- nvinfo : EIATTR_COOP_GROUP_MASK_REGIDS
	.align		4
.L_29:
        /*0074*/ 	.byte	0x04, 0x29
        /*0076*/ 	.short	(.L_31 - .L_30)


	//   ....[0]....
.L_30:
        /*0078*/ 	.word	0xffffffff


	//   ....[1]....
        /*007c*/ 	.word	0xffffffff


	//   ....[2]....
        /*0080*/ 	.word	0xffffffff


	//   ....[3]....
        /*0084*/ 	.word	0xffffffff


	//   ....[4]....
        /*0088*/ 	.word	0xffffffff


	//   ....[5]....
        /*008c*/ 	.word	0xffffffff


	//   ....[6]....
        /*0090*/ 	.word	0xffffffff


	//----- nvinfo : EIATTR_COOP_GROUP_INSTR_OFFSETS
	.align		4
.L_31:
        /*0094*/ 	.byte	0x04, 0x28
        /*0096*/ 	.short	(.L_33 - .L_32)


	//   ....[0]....
.L_32:
        /*0098*/ 	.word	0x00000070


	//   ....[1]....
        /*009c*/ 	.word	0x00000080


	//   ....[2]....
        /*00a0*/ 	.word	0x00000140


	//   ....[3]....
        /*00a4*/ 	.word	0x00000520


	//   ....[4]....
        /*00a8*/ 	.word	0x00000560


	//   ....[5]....
        /*00ac*/ 	.word	0x00000910


	//   ....[6]....
        /*00b0*/ 	.word	0x00000b60


	//----- nvinfo : EIATTR_REG_RECONFIG
	.align		4
.L_33:
        /*00b4*/ 	.byte	0x01, 0x54
	.zero		2


	//----- nvinfo : EIATTR_SYSCALL_OFFSETS
	.align		4
        /*00b8*/ 	.byte	0x04, 0x46
        /*00ba*/ 	.short	(.L_35 - .L_34)


	//   ....[0]....
.L_34:
        /*00bc*/ 	.word	0x00001a70


	//----- nvinfo : EIATTR_MBARRIER_INSTR_OFFSETS
	.align		4
.L_35:
        /*00c0*/ 	.byte	0x04, 0x39
        /*00c2*/ 	.short	(.L_37 - .L_36)


	//   ....[0]....
.L_36:
        /*00c4*/ 	.word	0x000002a0
        /*00c8*/ 	.word	0x000000ff
        /*00cc*/ 	.word	0x00000000
        /*00d0*/ 	.short	0x0100
        /*00d2*/ 	.byte	0x08
	.zero		1


	//   ....[1]....
        /*00d4*/ 	.word	0x000002b0
        /*00d8*/ 	.word	0x000000ff
        /*00dc*/ 	.word	0x00000090
        /*00e0*/ 	.short	0x0100
        /*00e2*/ 	.byte	0x08
	.zero		1


	//   ....[2]....
        /*00e4*/ 	.word	0x000002c0
        /*00e8*/ 	.word	0x000000ff
        /*00ec*/ 	.word	0x00000008
        /*00f0*/ 	.short	0x0100
        /*00f2*/ 	.byte	0x08
	.zero		1


	//   ....[3]....
        /*00f4*/ 	.word	0x000002d0
        /*00f8*/ 	.word	0x000000ff
        /*00fc*/ 	.word	0x00000098
        /*0100*/ 	.short	0x0100
        /*0102*/ 	.byte	0x08
	.zero		1


	//   ....[4]....
        /*0104*/ 	.word	0x000002e0
        /*0108*/ 	.word	0x000000ff
        /*010c*/ 	.word	0x00000010
        /*0110*/ 	.short	0x0100
        /*0112*/ 	.byte	0x08
	.zero		1


	//   ....[5]....
        /*0114*/ 	.word	0x000002f0
        /*0118*/ 	.word	0x000000ff
        /*011c*/ 	.word	0x000000a0
        /*0120*/ 	.short	0x0100
        /*0122*/ 	.byte	0x08
	.zero		1


	//   ....[6]....
        /*0124*/ 	.word	0x00000300
        /*0128*/ 	.word	0x000000ff
        /*012c*/ 	.word	0x00000018
        /*0130*/ 	.short	0x0100
        /*0132*/ 	.byte	0x08
	.zero		1


	//   ....[7]....
        /*0134*/ 	.word	0x00000310
        /*0138*/ 	.word	0x000000ff
        /*013c*/ 	.word	0x000000a8
        /*0140*/ 	.short	0x0100
        /*0142*/ 	.byte	0x08
	.zero		1


	//   ....[8]....
        /*0144*/ 	.word	0x00000320
        /*0148*/ 	.word	0x000000ff
        /*014c*/ 	.word	0x00000020
        /*0150*/ 	.short	0x0100
        /*0152*/ 	.byte	0x08
	.zero		1


	//   ....[9]....
        /*0154*/ 	.word	0x00000330
        /*0158*/ 	.word	0x000000ff
        /*015c*/ 	.word	0x000000b0
        /*0160*/ 	.short	0x0100
        /*0162*/ 	.byte	0x08
	.zero		1


	//   ....[10]....
        /*0164*/ 	.word	0x00000340
        /*0168*/ 	.word	0x000000ff
        /*016c*/ 	.word	0x00000028
        /*0170*/ 	.short	0x0100
        /*0172*/ 	.byte	0x08
	.zero		1


	//   ....[11]....
        /*0174*/ 	.word	0x00000350
        /*0178*/ 	.word	0x000000ff
        /*017c*/ 	.word	0x000000b8
        /*0180*/ 	.short	0x0100
        /*0182*/ 	.byte	0x08
	.zero		1


	//   ....[12]....
        /*0184*/ 	.word	0x00000360
        /*0188*/ 	.word	0x000000ff
        /*018c*/ 	.word	0x00000030
        /*0190*/ 	.short	0x0100
        /*0192*/ 	.byte	0x08
	.zero		1


	//   ....[13]....
        /*0194*/ 	.word	0x00000370
        /*0198*/ 	.word	0x000000ff
        /*019c*/ 	.word	0x000000c0
        /*01a0*/ 	.short	0x0100
        /*01a2*/ 	.byte	0x08
	.zero		1


	//   ....[14]....
        /*01a4*/ 	.word	0x00000380
        /*01a8*/ 	.word	0x000000ff
        /*01ac*/ 	.word	0x00000038
        /*01b0*/ 	.short	0x0100
        /*01b2*/ 	.byte	0x08
	.zero		1


	//   ....[15]....
        /*01b4*/ 	.word	0x00000390
        /*01b8*/ 	.word	0x000000ff
        /*01bc*/ 	.word	0x000000c8
        /*01c0*/ 	.short	0x0100
        /*01c2*/ 	.byte	0x08
	.zero		1


	//   ....[16]....
        /*01c4*/ 	.word	0x000003a0
        /*01c8*/ 	.word	0x000000ff
        /*01cc*/ 	.word	0x00000040
        /*01d0*/ 	.short	0x0100
        /*01d2*/ 	.byte	0x08
	.zero		1


	//   ....[17]....
        /*01d4*/ 	.word	0x000003b0
        /*01d8*/ 	.word	0x000000ff
        /*01dc*/ 	.word	0x000000d0
        /*01e0*/ 	.short	0x0100
        /*01e2*/ 	.byte	0x08
	.zero		1


	//   ....[18]....
        /*01e4*/ 	.word	0x000003c0
        /*01e8*/ 	.word	0x000000ff
        /*01ec*/ 	.word	0x00000048
        /*01f0*/ 	.short	0x0100
        /*01f2*/ 	.byte	0x08
	.zero		1


	//   ....[19]....
        /*01f4*/ 	.word	0x000003d0
        /*01f8*/ 	.word	0x000000ff
        /*01fc*/ 	.word	0x000000d8
        /*0200*/ 	.short	0x0100
        /*0202*/ 	.byte	0x08
	.zero		1


	//   ....[20]....
        /*0204*/ 	.word	0x000003e0
        /*0208*/ 	.word	0x000000ff
        /*020c*/ 	.word	0x00000050
        /*0210*/ 	.short	0x0100
        /*0212*/ 	.byte	0x08
	.zero		1


	//   ....[21]....
        /*0214*/ 	.word	0x000003f0
        /*0218*/ 	.word	0x000000ff
        /*021c*/ 	.word	0x000000e0
        /*0220*/ 	.short	0x0100
        /*0222*/ 	.byte	0x08
	.zero		1


	//   ....[22]....
        /*0224*/ 	.word	0x00000400
        /*0228*/ 	.word	0x000000ff
        /*022c*/ 	.word	0x00000058
        /*0230*/ 	.short	0x0100
        /*0232*/ 	.byte	0x08
	.zero		1


	//   ....[23]....
        /*0234*/ 	.word	0x00000410
        /*0238*/ 	.word	0x000000ff
        /*023c*/ 	.word	0x000000e8
        /*0240*/ 	.short	0x0100
        /*0242*/ 	.byte	0x08
	.zero		1


	//   ....[24]....
        /*0244*/ 	.word	0x00000420
        /*0248*/ 	.word	0x000000ff
        /*024c*/ 	.word	0x00000060
        /*0250*/ 	.short	0x0100
        /*0252*/ 	.byte	0x08
	.zero		1


	//   ....[25]....
        /*0254*/ 	.word	0x00000430
        /*0258*/ 	.word	0x000000ff
        /*025c*/ 	.word	0x000000f0
        /*0260*/ 	.short	0x0100
        /*0262*/ 	.byte	0x08
	.zero		1


	//   ....[26]....
        /*0264*/ 	.word	0x00000440
        /*0268*/ 	.word	0x000000ff
        /*026c*/ 	.word	0x00000068
        /*0270*/ 	.short	0x0100
        /*0272*/ 	.byte	0x08
	.zero		1


	//   ....[27]....
        /*0274*/ 	.word	0x00000450
        /*0278*/ 	.word	0x000000ff
        /*027c*/ 	.word	0x000000f8
        /*0280*/ 	.short	0x0100
        /*0282*/ 	.byte	0x08
	.zero		1


	//   ....[28]....
        /*0284*/ 	.word	0x00000460
        /*0288*/ 	.word	0x000000ff
        /*028c*/ 	.word	0x00000070
        /*0290*/ 	.short	0x0100
        /*0292*/ 	.byte	0x08
	.zero		1


	//   ....[29]....
        /*0294*/ 	.word	0x00000470
        /*0298*/ 	.word	0x000000ff
        /*029c*/ 	.word	0x00000100
        /*02a0*/ 	.short	0x0100
        /*02a2*/ 	.byte	0x08
	.zero		1


	//   ....[30]....
        /*02a4*/ 	.word	0x00000480
        /*02a8*/ 	.word	0x000000ff
        /*02ac*/ 	.word	0x00000078
        /*02b0*/ 	.short	0x0100
        /*02b2*/ 	.byte	0x08
	.zero		1


	//   ....[31]....
        /*02b4*/ 	.word	0x00000490
        /*02b8*/ 	.word	0x000000ff
        /*02bc*/ 	.word	0x00000108
        /*02c0*/ 	.short	0x0100
        /*02c2*/ 	.byte	0x08
	.zero		1


	//   ....[32]....
        /*02c4*/ 	.word	0x000004a0
        /*02c8*/ 	.word	0x000000ff
        /*02cc*/ 	.word	0x00000080
        /*02d0*/ 	.short	0x0100
        /*02d2*/ 	.byte	0x08
	.zero		1


	//   ....[33]....
        /*02d4*/ 	.word	0x000004b0
        /*02d8*/ 	.word	0x000000ff
        /*02dc*/ 	.word	0x00000110
        /*02e0*/ 	.short	0x0100
        /*02e2*/ 	.byte	0x08
	.zero		1


	//   ....[34]....
        /*02e4*/ 	.word	0x000004c0
        /*02e8*/ 	.word	0x000000ff
        /*02ec*/ 	.word	0x00000088
        /*02f0*/ 	.short	0x0100
        /*02f2*/ 	.byte	0x08
	.zero		1


	//   ....[35]....
        /*02f4*/ 	.word	0x000004d0
        /*02f8*/ 	.word	0x000000ff
        /*02fc*/ 	.word	0x00000118
        /*0300*/ 	.short	0x0100
        /*0302*/ 	.byte	0x08
	.zero		1


	//   ....[36]....
        /*0304*/ 	.word	0x00000a20
        /*0308*/ 	.word	0x000000ff
        /*030c*/ 	.word	0x00000150
        /*0310*/ 	.short	0x0100
        /*0312*/ 	.byte	0x08
	.zero		1


	//   ....[37]....
        /*0314*/ 	.word	0x00000ab0
        /*0318*/ 	.word	0x000000ff
        /*031c*/ 	.word	0x00000158
        /*0320*/ 	.short	0x0100
        /*0322*/ 	.byte	0x08
	.zero		1


	//   ....[38]....
        /*0324*/ 	.word	0x00000ae0
        /*0328*/ 	.word	0x000000ff
        /*032c*/ 	.word	0x00000130
        /*0330*/ 	.short	0x0100
        /*0332*/ 	.byte	0x09
	.zero		1


	//   ....[39]....
        /*0334*/ 	.word	0x00000af0
        /*0338*/ 	.word	0x000000ff
        /*033c*/ 	.word	0x00000138
        /*0340*/ 	.short	0x0100
        /*0342*/ 	.byte	0x09
	.zero		1


	//   ....[40]....
        /*0344*/ 	.word	0x00000b00
        /*0348*/ 	.word	0x000000ff
        /*034c*/ 	.word	0x00000140
        /*0350*/ 	.short	0x0100
        /*0352*/ 	.byte	0x09
	.zero		1


	//   ....[41]....
        /*0354*/ 	.word	0x00000b10
        /*0358*/ 	.word	0x000000ff
        /*035c*/ 	.word	0x00000148
        /*0360*/ 	.short	0x0100
        /*0362*/ 	.byte	0x09
	.zero		1


	//   ....[42]....
        /*0364*/ 	.word	0x00001950
        /*0368*/ 	.word	0x0000005f
        /*036c*/ 	.word	0x00000000
        /*0370*/ 	.short	0x010a
        /*0372*/ 	.byte	0x2a
	.zero		1


	//   ....[43]....
        /*0374*/ 	.word	0x00001af0
        /*0378*/ 	.word	0x00000003
        /*037c*/ 	.word	0x00000000
        /*0380*/ 	.short	0x010a
        /*0382*/ 	.byte	0x3f
	.zero		1


	//   ....[44]....
        /*0384*/ 	.word	0x00001b30
        /*0388*/ 	.word	0x00000003
        /*038c*/ 	.word	0x00000000
        /*0390*/ 	.short	0x010a
        /*0392*/ 	.byte	0x3f
	.zero		1


	//   ....[45]....
        /*0394*/ 	.word	0x00001d30
        /*0398*/ 	.word	0x000000ff
        /*039c*/ 	.word	0x00000000
        /*03a0*/ 	.short	0x010a
        /*03a2*/ 	.byte	0x04
	.zero		1


	//   ....[46]....
        /*03a4*/ 	.word	0x00001d70
        /*03a8*/ 	.word	0x000000ff
        /*03ac*/ 	.word	0x00000000
        /*03b0*/ 	.short	0x010a
        /*03b2*/ 	.byte	0x04
	.zero		1


	//   ....[47]....
        /*03b4*/ 	.word	0x00001ed0
        /*03b8*/ 	.word	0x00000005
        /*03bc*/ 	.word	0x00000000
        /*03c0*/ 	.short	0x0101
        /*03c2*/ 	.byte	0x3f
	.zero		1


	//   ....[48]....
        /*03c4*/ 	.word	0x00001fd0
        /*03c8*/ 	.word	0x00000060
        /*03cc*/ 	.word	0x00000000
        /*03d0*/ 	.short	0x0101
        /*03d2*/ 	.byte	0x2f
	.zero		1


	//   ....[49]....
        /*03d4*/ 	.word	0x000020d0
        /*03d8*/ 	.word	0x00000003
        /*03dc*/ 	.word	0x00000000
        /*03e0*/ 	.short	0x0101
        /*03e2*/ 	.byte	0x3f
	.zero		1


	//   ....[50]....
        /*03e4*/ 	.word	0x00002190
        /*03e8*/ 	.word	0x0000005f
        /*03ec*/ 	.word	0x00000010
        /*03f0*/ 	.short	0x010a
        /*03f2*/ 	.byte	0x2a
	.zero		1


	//   ....[51]....
        /*03f4*/ 	.word	0x000063d0
        /*03f8*/ 	.word	0x00000062
        /*03fc*/ 	.word	0x00000000
        /*0400*/ 	.short	0x0101
        /*0402*/ 	.byte	0x2f
	.zero		1


	//   ....[52]....
        /*0404*/ 	.word	0x00006d70
        /*0408*/ 	.word	0x0000000e
        /*040c*/ 	.word	0x00000090
        /*0410*/ 	.short	0x010a
        /*0412*/ 	.byte	0x3f
	.zero		1


	//   ....[53]....
        /*0414*/ 	.word	0x00007130
        /*0418*/ 	.word	0x00000005
        /*041c*/ 	.word	0x00000158
        /*0420*/ 	.short	0x0101
        /*0422*/ 	.byte	0x3f
	.zero		1


	//   ....[54]....
        /*0424*/ 	.word	0x000078c0
        /*0428*/ 	.word	0x00000009
        /*042c*/ 	.word	0x00000000
        /*0430*/ 	.short	0x010a
        /*0432*/ 	.byte	0x3f
	.zero		1


	//   ....[55]....
        /*0434*/ 	.word	0x00007940
        /*0438*/ 	.word	0x00000008
        /*043c*/ 	.word	0x00000000
        /*0440*/ 	.short	0x010a
        /*0442*/ 	.byte	0x3f
	.zero		1


	//   ....[56]....
        /*0444*/ 	.word	0x000079d0
        /*0448*/ 	.word	0x00000009
        /*044c*/ 	.word	0x00000000
        /*0450*/ 	.short	0x010a
        /*0452*/ 	.byte	0x3f
	.zero		1


	//   ....[57]....
        /*0454*/ 	.word	0x00007a60
        /*0458*/ 	.word	0x00000008
        /*045c*/ 	.word	0x00000000
        /*0460*/ 	.short	0x010a
        /*0462*/ 	.byte	0x3f
	.zero		1


	//   ....[58]....
        /*0464*/ 	.word	0x00007af0
        /*0468*/ 	.word	0x00000009
        /*046c*/ 	.word	0x00000000
        /*0470*/ 	.short	0x010a
        /*0472*/ 	.byte	0x3f
	.zero		1


	//   ....[59]....
        /*0474*/ 	.word	0x00007b80
        /*0478*/ 	.word	0x00000008
        /*047c*/ 	.word	0x00000000
        /*0480*/ 	.short	0x010a
        /*0482*/ 	.byte	0x3f
	.zero		1


	//   ....[60]....
        /*0484*/ 	.word	0x00007c10
        /*0488*/ 	.word	0x00000009
        /*048c*/ 	.word	0x00000000
        /*0490*/ 	.short	0x010a
        /*0492*/ 	.byte	0x3f
	.zero		1


	//   ....[61]....
        /*0494*/ 	.word	0x00007ca0
        /*0498*/ 	.word	0x00000008
        /*049c*/ 	.word	0x00000000
        /*04a0*/ 	.short	0x010a
        /*04a2*/ 	.byte	0x3f
	.zero		1


	//   ....[62]....
        /*04a4*/ 	.word	0x00007d30
        /*04a8*/ 	.word	0x00000009
        /*04ac*/ 	.word	0x00000000
        /*04b0*/ 	.short	0x010a
        /*04b2*/ 	.byte	0x3f
	.zero		1


	//   ....[63]....
        /*04b4*/ 	.word	0x00007dc0
        /*04b8*/ 	.word	0x00000008
        /*04bc*/ 	.word	0x00000000
        /*04c0*/ 	.short	0x010a
        /*04c2*/ 	.byte	0x3f
	.zero		1


	//   ....[64]....
        /*04c4*/ 	.word	0x00007e50
        /*04c8*/ 	.word	0x00000009
        /*04cc*/ 	.word	0x00000000
        /*04d0*/ 	.short	0x010a
        /*04d2*/ 	.byte	0x3f
	.zero		1


	//   ....[65]....
        /*04d4*/ 	.word	0x00007ee0
        /*04d8*/ 	.word	0x00000008
        /*04dc*/ 	.word	0x00000000
        /*04e0*/ 	.short	0x010a
        /*04e2*/ 	.byte	0x3f
	.zero		1


	//   ....[66]....
        /*04e4*/ 	.word	0x00007f70
        /*04e8*/ 	.word	0x00000009
        /*04ec*/ 	.word	0x00000000
        /*04f0*/ 	.short	0x010a
        /*04f2*/ 	.byte	0x3f
	.zero		1


	//   ....[67]....
        /*04f4*/ 	.word	0x00008000
        /*04f8*/ 	.word	0x00000008
        /*04fc*/ 	.word	0x00000000
        /*0500*/ 	.short	0x010a
        /*0502*/ 	.byte	0x3f
	.zero		1


	//   ....[68]....
        /*0504*/ 	.word	0x00008090
        /*0508*/ 	.word	0x00000009
        /*050c*/ 	.word	0x00000000
        /*0510*/ 	.short	0x010a
        /*0512*/ 	.byte	0x3f
	.zero		1


	//   ....[69]....
        /*0514*/ 	.word	0x00008120
        /*0518*/ 	.word	0x00000008
        /*051c*/ 	.word	0x00000000
        /*0520*/ 	.short	0x010a
        /*0522*/ 	.byte	0x3f
	.zero		1


	//   ....[70]....
        /*0524*/ 	.word	0x000081b0
        /*0528*/ 	.word	0x0000000b
        /*052c*/ 	.word	0x00000000
        /*0530*/ 	.short	0x010a
        /*0532*/ 	.byte	0x3f
	.zero		1


	//   ....[71]....
        /*0534*/ 	.word	0x00008240
        /*0538*/ 	.word	0x00000003
        /*053c*/ 	.word	0x00000000
        /*0540*/ 	.short	0x010a
        /*0542*/ 	.byte	0x3f
	.zero		1


	//   ....[72]....
        /*0544*/ 	.word	0x000082a0
        /*0548*/ 	.word	0x00000061
        /*054c*/ 	.word	0x00000000
        /*0550*/ 	.short	0x010a
        /*0552*/ 	.byte	0x3f
	.zero		1


	//   ....[73]....
        /*0554*/ 	.word	0x000082f0
        /*0558*/ 	.word	0x00000003
        /*055c*/ 	.word	0x00000000
        /*0560*/ 	.short	0x010a
        /*0562*/ 	.byte	0x3f
	.zero		1


	//   ....[74]....
        /*0564*/ 	.word	0x00008350
        /*0568*/ 	.word	0x00000005
        /*056c*/ 	.word	0x00000000
        /*0570*/ 	.short	0x010a
        /*0572*/ 	.byte	0x3f
	.zero		1


	//   ....[75]....
        /*0574*/ 	.word	0x000083a0
        /*0578*/ 	.word	0x00000061
        /*057c*/ 	.word	0x00000010
        /*0580*/ 	.short	0x010a
        /*0582*/ 	.byte	0x3f
	.zero		1


	//   ....[76]....
        /*0584*/ 	.word	0x00008470
        /*0588*/ 	.word	0x0000000e
        /*058c*/ 	.word	0x00000090
        /*0590*/ 	.short	0x010a
        /*0592*/ 	.byte	0x3f
	.zero		1


	//   ....[77]....
        /*0594*/ 	.word	0x00008540
        /*0598*/ 	.word	0x00000009
        /*059c*/ 	.word	0x00000000
        /*05a0*/ 	.short	0x010a
        /*05a2*/ 	.byte	0x3f
	.zero		1


	//   ....[78]....
        /*05a4*/ 	.word	0x00008590
        /*05a8*/ 	.word	0x00000008
        /*05ac*/ 	.word	0x00000000
        /*05b0*/ 	.short	0x010a
        /*05b2*/ 	.byte	0x3f
	.zero		1


	//   ....[79]....
        /*05b4*/ 	.word	0x000085e0
        /*05b8*/ 	.word	0x00000009
        /*05bc*/ 	.word	0x00000000
        /*05c0*/ 	.short	0x010a
        /*05c2*/ 	.byte	0x3f
	.zero		1


	//   ....[80]....
        /*05c4*/ 	.word	0x00008630
        /*05c8*/ 	.word	0x00000008
        /*05cc*/ 	.word	0x00000000
        /*05d0*/ 	.short	0x010a
        /*05d2*/ 	.byte	0x3f
	.zero		1


	//   ....[81]....
        /*05d4*/ 	.word	0x00008680
        /*05d8*/ 	.word	0x00000009
        /*05dc*/ 	.word	0x00000000
        /*05e0*/ 	.short	0x010a
        /*05e2*/ 	.byte	0x3f
	.zero		1


	//   ....[82]....
        /*05e4*/ 	.word	0x000086d0
        /*05e8*/ 	.word	0x00000008
        /*05ec*/ 	.word	0x00000000
        /*05f0*/ 	.short	0x010a
        /*05f2*/ 	.byte	0x3f
	.zero		1


	//   ....[83]....
        /*05f4*/ 	.word	0x00008720
        /*05f8*/ 	.word	0x00000009
        /*05fc*/ 	.word	0x00000000
        /*0600*/ 	.short	0x010a
        /*0602*/ 	.byte	0x3f
	.zero		1


	//   ....[84]....
        /*0604*/ 	.word	0x00008770
        /*0608*/ 	.word	0x00000008
        /*060c*/ 	.word	0x00000000
        /*0610*/ 	.short	0x010a
        /*0612*/ 	.byte	0x3f
	.zero		1


	//   ....[85]....
        /*0614*/ 	.word	0x000087c0
        /*0618*/ 	.word	0x00000009
        /*061c*/ 	.word	0x00000000
        /*0620*/ 	.short	0x010a
        /*0622*/ 	.byte	0x3f
	.zero		1


	//   ....[86]....
        /*0624*/ 	.word	0x00008810
        /*0628*/ 	.word	0x00000008
        /*062c*/ 	.word	0x00000000
        /*0630*/ 	.short	0x010a
        /*0632*/ 	.byte	0x3f
	.zero		1


	//   ....[87]....
        /*0634*/ 	.word	0x00008860
        /*0638*/ 	.word	0x00000009
        /*063c*/ 	.word	0x00000000
        /*0640*/ 	.short	0x010a
        /*0642*/ 	.byte	0x3f
	.zero		1


	//   ....[88]....
        /*0644*/ 	.word	0x000088b0
        /*0648*/ 	.word	0x00000008
        /*064c*/ 	.word	0x00000000
        /*0650*/ 	.short	0x010a
        /*0652*/ 	.byte	0x3f
	.zero		1


	//   ....[89]....
        /*0654*/ 	.word	0x00008900
        /*0658*/ 	.word	0x00000009
        /*065c*/ 	.word	0x00000000
        /*0660*/ 	.short	0x010a
        /*0662*/ 	.byte	0x3f
	.zero		1


	//   ....[90]....
        /*0664*/ 	.word	0x00008950
        /*0668*/ 	.word	0x00000008
        /*066c*/ 	.word	0x00000000
        /*0670*/ 	.short	0x010a
        /*0672*/ 	.byte	0x3f
	.zero		1


	//   ....[91]....
        /*0674*/ 	.word	0x000089a0
        /*0678*/ 	.word	0x00000009
        /*067c*/ 	.word	0x00000000
        /*0680*/ 	.short	0x010a
        /*0682*/ 	.byte	0x3f
	.zero		1


	//   ....[92]....
        /*0684*/ 	.word	0x000089f0
        /*0688*/ 	.word	0x00000008
        /*068c*/ 	.word	0x00000000
        /*0690*/ 	.short	0x010a
        /*0692*/ 	.byte	0x3f
	.zero		1


	//   ....[93]....
        /*0694*/ 	.word	0x00008a40
        /*0698*/ 	.word	0x0000000b
        /*069c*/ 	.word	0x00000000
        /*06a0*/ 	.short	0x010a
        /*06a2*/ 	.byte	0x3f
	.zero		1


	//----- nvinfo : EIATTR_NUM_MBARRIERS
	.align		4
.L_37:
        /*06a4*/ 	.byte	0x03, 0x38
        /*06a6*/ 	.short	0x002a


	//----- nvinfo : EIATTR_EXIT_INSTR_OFFSETS
	.align		4
        /*06a8*/ 	.byte	0x04, 0x1c
        /*06aa*/ 	.short	(.L_39 - .L_38)


	//   ....[0]....
.L_38:
        /*06ac*/ 	.word	0x00001600


	//   ....[1]....
        /*06b0*/ 	.word	0x00001660


	//   ....[2]....
        /*06b4*/ 	.word	0x00006a60


	//   ....[3]....
        /*06b8*/ 	.word	0x00006a90


	//   ....[4]....
        /*06bc*/ 	.word	0x00008290


	//----- nvinfo : EIATTR_MAX_THREADS
	.align		4
.L_39:
        /*06c0*/ 	.byte	0x04, 0x05
        /*06c2*/ 	.short	(.L_41 - .L_40)
.L_40:
        /*06c4*/ 	.word	0x00000180
        /*06c8*/ 	.word	0x00000001
        /*06cc*/ 	.word	0x00000001


	//----- nvinfo : EIATTR_CRS_STACK_SIZE
	.align		4
.L_41:
        /*06d0*/ 	.byte	0x04, 0x1e
        /*06d2*/ 	.short	(.L_43 - .L_42)
.L_42:
        /*06d4*/ 	.word	0x00000000


	//----- nvinfo : EIATTR_CBANK_PARAM_SIZE
	.align		4
.L_43:
        /*06d8*/ 	.byte	0x03, 0x19
        /*06da*/ 	.short	0x0470


	//----- nvinfo : EIATTR_PARAM_CBANK
	.align		4
        /*06dc*/ 	.byte	0x04, 0x0a
        /*06de*/ 	.short	(.L_45 - .L_44)
	.align		4
.L_44:
        /*06e0*/ 	.word	index@(.nv.constant0._ZN7cutlass13device_kernelINS_4gemm6kernel13GemmUniversalIN4cute5tupleIJiiiiEEENS1_10collective13CollectiveMmaINS1_34MainloopSm90TmaGmmaWarpSpecializedILi18ENS5_IJNS4_1CILi4EEENSA_ILi1EEESC_EEENS1_32KernelTmaWarpSpecializedPingpongEEENS5_IJNSA_ILi64EEENSA_ILi128EEENSA_ILi32EEEEEENS_6half_tENS5_IJlSC_lEEESK_SL_NS4_8TiledMMAINS4_8MMA_AtomIJNS4_4SM904GMMA26MMA_64x128x16_F32F16F16_SSILNSP_5MajorE0ELSR_0ELNSP_7ScaleInE1ELSS_1EEEEEENS4_6LayoutINS5_IJSC_SC_SC_EEENS5_IJNSA_ILi0EEESX_SX_EEEEENS5_IJNS4_10UnderscoreES10_S10_EEEEENS4_13SM90_TMA_LOADENS4_14ComposedLayoutINS4_7SwizzleILi2ELi4ELi3EEENS4_18smem_ptr_flag_bitsILi16EEENSV_INS5_IJNSA_ILi8EEESI_EEENS5_IJSI_SC_EEEEEEEvNS4_8identityENS4_23SM90_TMA_LOAD_MULTICASTES1D_vS1E_EENS_8epilogue10collective6detail29Sm90TmaWarpSpecializedAdapterINS1I_15DefaultEpilogueISK_SL_SL_NS1H_6thread17LinearCombinationISK_Li1EffLNS1M_9ScaleType4KindE0ELNS_15FloatRoundStyleE2ESK_EENS1_15EpilogueDefaultEEEEEvvEEEEvNT_6ParamsE)
        /*06e4*/ 	.short	0x0210
        /*06e6*/ 	.short	0x0470


	//----- nvinfo : EIATTR_SW_WAR
	.align		4
.L_45:
        /*06e8*/ 	.byte	0x04, 0x36
        /*06ea*/ 	.short	(.L_47 - .L_46)
.L_46:
        /*06ec*/ 	.word	0x00000008
.L_47:


//--------------------- .nv.callgraph             --------------------------
	.section	.nv.callgraph,"",@"SHT_CUDA_CALLGRAPH"
	.align	4
	.sectionentsize	8
	.align		4
        /*0000*/ 	.word	0x00000000
	.align		4
        /*0004*/ 	.word	0xffffffff
	.align		4
        /*0008*/ 	.word	index@(_ZN7cutlass13device_kernelINS_4gemm6kernel13GemmUniversalIN4cute5tupleIJiiiiEEENS1_10collective13CollectiveMmaINS1_34MainloopSm90TmaGmmaWarpSpecializedILi18ENS5_IJNS4_1CILi4EEENSA_ILi1EEESC_EEENS1_32KernelTmaWarpSpecializedPingpongEEENS5_IJNSA_ILi64EEENSA_ILi128EEENSA_ILi32EEEEEENS_6half_tENS5_IJlSC_lEEESK_SL_NS4_8TiledMMAINS4_8MMA_AtomIJNS4_4SM904GMMA26MMA_64x128x16_F32F16F16_SSILNSP_5MajorE0ELSR_0ELNSP_7ScaleInE1ELSS_1EEEEEENS4_6LayoutINS5_IJSC_SC_SC_EEENS5_IJNSA_ILi0EEESX_SX_EEEEENS5_IJNS4_10UnderscoreES10_S10_EEEEENS4_13SM90_TMA_LOADENS4_14ComposedLayoutINS4_7SwizzleILi2ELi4ELi3EEENS4_18smem_ptr_flag_bitsILi16EEENSV_INS5_IJNSA_ILi8EEESI_EEENS5_IJSI_SC_EEEEEEEvNS4_8identityENS4_23SM90_TMA_LOAD_MULTICASTES1D_vS1E_EENS_8epilogue10collective6detail29Sm90TmaWarpSpecializedAdapterINS1I_15DefaultEpilogueISK_SL_SL_NS1H_6thread17LinearCombinationISK_Li1EffLNS1M_9ScaleType4KindE0ELNS_15FloatRoundStyleE2ESK_EENS1_15EpilogueDefaultEEEEEvvEEEEvNT_6ParamsE)
	.align		4
        /*000c*/ 	.word	index@(__assertfail)
	.align		4
        /*0010*/ 	.word	0x00000000
	.align		4
        /*0014*/ 	.word	0xfffffffe
	.align		4
        /*0018*/ 	.word	0x00000000
	.align		4
        /*001c*/ 	.word	0xfffffffd
	.align		4
        /*0020*/ 	.word	0x00000000
	.align		4
        /*0024*/ 	.word	0xfffffffc


//--------------------- .nv.constant4             --------------------------
	.section	.nv.constant4,"a",@progbits
	.align	8
	.align		8
.nv.constant4:
        /*0000*/ 	.dword	__assertfail
	.align		8
        /*0008*/ 	.dword	__unnamed_1
	.align		8
        /*0010*/ 	.dword	_ZN40_INTERNAL_abd29cad_4_k_cu_4d8aa7eb_262674cuda3std3__45__cpo5beginE
	.align		8
        /*0018*/ 	.dword	_ZN40_INTERNAL_abd29cad_4_k_cu_4d8aa7eb_262674cuda3std3__45__cpo3endE
	.align		8
        /*0020*/ 	.dword	_ZN40_INTERNAL_abd29cad_4_k_cu_4d8aa7eb_262674cuda3std3__45__cpo6cbeginE
	.align		8
        /*0028*/ 	.dword	_ZN40_INTERNAL_abd29cad_4_k_cu_4d8aa7eb_262674cuda3std3__45__cpo4cendE
	.align		8
        /*0030*/ 	.dword	_ZN40_INTERNAL_abd29cad_4_k_cu_4d8aa7eb_262674cuda3std3__442_GLOBAL__N__abd29cad_4_k_cu_4d8aa7eb_262676ignoreE
	.align		8
        /*0038*/ 	.dword	_ZN40_INTERNAL_abd29cad_4_k_cu_4d8aa7eb_262674cuda3std3__419piecewise_constructE
	.align		8
        /*0040*/ 	.dword	_ZN40_INTERNAL_abd29cad_4_k_cu_4d8aa7eb_262674cuda3std3__48in_placeE
	.align		8
        /*0048*/ 	.dword	_ZN40_INTERNAL_abd29cad_4_k_cu_4d8aa7eb_262674cuda3std6ranges3__45__cpo4swapE
	.align		8
        /*0050*/ 	.dword	_ZN40_INTERNAL_abd29cad_4_k_cu_4d8aa7eb_262674cuda3std6ranges3__45__cpo9iter_moveE
	.align		8
        /*0058*/ 	.dword	_ZN40_INTERNAL_abd29cad_4_k_cu_4d8aa7eb_262674cute7productE
	.align		8
        /*0060*/ 	.dword	_ZN40_INTERNAL_abd29cad_4_k_cu_4d8aa7eb_262674cute1_E
	.align		8
        /*0068*/ 	.dword	$str$22
	.align		8
        /*0070*/ 	.dword	$str$23


//--------------------- .text._ZN7cutlass13device_kernelINS_4gemm6kernel13GemmUniversalIN4cute5tupleIJiiiiEEENS1_10collective13CollectiveMmaINS1_34MainloopSm90TmaGmmaWarpSpecializedILi18ENS5_IJNS4_1CILi4EEENSA_ILi1EEESC_EEENS1_32KernelTmaWarpSpecializedPingpongEEENS5_IJNSA_ILi64EEENSA_ILi128EEENSA_ILi32EEEEEENS_6half_tENS5_IJlSC_lEEESK_SL_NS4_8TiledMMAINS4_8MMA_AtomIJNS4_4SM904GMMA26MMA_64x128x16_F32F16F16_SSILNSP_5MajorE0ELSR_0ELNSP_7ScaleInE1ELSS_1EEEEEENS4_6LayoutINS5_IJSC_SC_SC_EEENS5_IJNSA_ILi0EEESX_SX_EEEEENS5_IJNS4_10UnderscoreES10_S10_EEEEENS4_13SM90_TMA_LOADENS4_14ComposedLayoutINS4_7SwizzleILi2ELi4ELi3EEENS4_18smem_ptr_flag_bitsILi16EEENSV_INS5_IJNSA_ILi8EEESI_EEENS5_IJSI_SC_EEEEEEEvNS4_8identityENS4_23SM90_TMA_LOAD_MULTICASTES1D_vS1E_EENS_8epilogue10collective6detail29Sm90TmaWarpSpecializedAdapterINS1I_15DefaultEpilogueISK_SL_SL_NS1H_6thread17LinearCombinationISK_Li1EffLNS1M_9ScaleType4KindE0ELNS_15FloatRoundStyleE2ESK_EENS1_15EpilogueDefaultEEEEEvvEEEEvNT_6ParamsE --------------------------
	.section	.text._ZN7cutlass13device_kernelINS_4gemm6kernel13GemmUniversalIN4cute5tupleIJiiiiEEENS1_10collective13CollectiveMmaINS1_34MainloopSm90TmaGmmaWarpSpecializedILi18ENS5_IJNS4_1CILi4EEENSA_ILi1EEESC_EEENS1_32KernelTmaWarpSpecializedPingpongEEENS5_IJNSA_ILi64EEENSA_ILi128EEENSA_ILi32EEEEEENS_6half_tENS5_IJlSC_lEEESK_SL_NS4_8TiledMMAINS4_8MMA_AtomIJNS4_4SM904GMMA26MMA_64x128x16_F32F16F16_SSILNSP_5MajorE0ELSR_0ELNSP_7ScaleInE1ELSS_1EEEEEENS4_6LayoutINS5_IJSC_SC_SC_EEENS5_IJNSA_ILi0EEESX_SX_EEEEENS5_IJNS4_10UnderscoreES10_S10_EEEEENS4_13SM90_TMA_LOADENS4_14ComposedLayoutINS4_7SwizzleILi2ELi4ELi3EEENS4_18smem_ptr_flag_bitsILi16EEENSV_INS5_IJNSA_ILi8EEESI_EEENS5_IJSI_SC_EEEEEEEvNS4_8identityENS4_23SM90_TMA_LOAD_MULTICASTES1D_vS1E_EENS_8epilogue10collective6detail29Sm90TmaWarpSpecializedAdapterINS1I_15DefaultEpilogueISK_SL_SL_NS1H_6thread17LinearCombinationISK_Li1EffLNS1M_9ScaleType4KindE0ELNS_15FloatRoundStyleE2ESK_EENS1_15EpilogueDefaultEEEEEvvEEEEvNT_6ParamsE,"ax",@progbits
	.align	128
.text._ZN7cutlass13device_kernelINS_4gemm6kernel13GemmUniversalIN4cute5tupleIJiiiiEEENS1_10collective13CollectiveMmaINS1_34MainloopSm90TmaGmmaWarpSpecializedILi18ENS5_IJNS4_1CILi4EEENSA_ILi1EEESC_EEENS1_32KernelTmaWarpSpecializedPingpongEEENS5_IJNSA_ILi64EEENSA_ILi128EEENSA_ILi32EEEEEENS_6half_tENS5_IJlSC_lEEESK_SL_NS4_8TiledMMAINS4_8MMA_AtomIJNS4_4SM904GMMA26MMA_64x128x16_F32F16F16_SSILNSP_5MajorE0ELSR_0ELNSP_7ScaleInE1ELSS_1EEEEEENS4_6LayoutINS5_IJSC_SC_SC_EEENS5_IJNSA_ILi0EEESX_SX_EEEEENS5_IJNS4_10UnderscoreES10_S10_EEEEENS4_13SM90_TMA_LOADENS4_14ComposedLayoutINS4_7SwizzleILi2ELi4ELi3EEENS4_18smem_ptr_flag_bitsILi16EEENSV_INS5_IJNSA_ILi8EEESI_EEENS5_IJSI_SC_EEEEEEEvNS4_8identityENS4_23SM90_TMA_LOAD_MULTICASTES1D_vS1E_EENS_8epilogue10collective6detail29Sm90TmaWarpSpecializedAdapterINS1I_15DefaultEpilogueISK_SL_SL_NS1H_6thread17LinearCombinationISK_Li1EffLNS1M_9ScaleType4KindE0ELNS_15FloatRoundStyleE2ESK_EENS1_15EpilogueDefaultEEEEEvvEEEEvNT_6ParamsE:
        .type           _ZN7cutlass13device_kernelINS_4gemm6kernel13GemmUniversalIN4cute5tupleIJiiiiEEENS1_10collective13CollectiveMmaINS1_34MainloopSm90TmaGmmaWarpSpecializedILi18ENS5_IJNS4_1CILi4EEENSA_ILi1EEESC_EEENS1_32KernelTmaWarpSpecializedPingpongEEENS5_IJNSA_ILi64EEENSA_ILi128EEENSA_ILi32EEEEEENS_6half_tENS5_IJlSC_lEEESK_SL_NS4_8TiledMMAINS4_8MMA_AtomIJNS4_4SM904GMMA26MMA_64x128x16_F32F16F16_SSILNSP_5MajorE0ELSR_0ELNSP_7ScaleInE1ELSS_1EEEEEENS4_6LayoutINS5_IJSC_SC_SC_EEENS5_IJNSA_ILi0EEESX_SX_EEEEENS5_IJNS4_10UnderscoreES10_S10_EEEEENS4_13SM90_TMA_LOADENS4_14ComposedLayoutINS4_7SwizzleILi2ELi4ELi3EEENS4_18smem_ptr_flag_bitsILi16EEENSV_INS5_IJNSA_ILi8EEESI_EEENS5_IJSI_SC_EEEEEEEvNS4_8identityENS4_23SM90_TMA_LOAD_MULTICASTES1D_vS1E_EENS_8epilogue10collective6detail29Sm90TmaWarpSpecializedAdapterINS1I_15DefaultEpilogueISK_SL_SL_NS1H_6thread17LinearCombinationISK_Li1EffLNS1M_9ScaleType4KindE0ELNS_15FloatRoundStyleE2ESK_EENS1_15EpilogueDefaultEEEEEvvEEEEvNT_6ParamsE,@function
        .size           _ZN7cutlass13device_kernelINS_4gemm6kernel13GemmUniversalIN4cute5tupleIJiiiiEEENS1_10collective13CollectiveMmaINS1_34MainloopSm90TmaGmmaWarpSpecializedILi18ENS5_IJNS4_1CILi4EEENSA_ILi1EEESC_EEENS1_32KernelTmaWarpSpecializedPingpongEEENS5_IJNSA_ILi64EEENSA_ILi128EEENSA_ILi32EEEEEENS_6half_tENS5_IJlSC_lEEESK_SL_NS4_8TiledMMAINS4_8MMA_AtomIJNS4_4SM904GMMA26MMA_64x128x16_F32F16F16_SSILNSP_5MajorE0ELSR_0ELNSP_7ScaleInE1ELSS_1EEEEEENS4_6LayoutINS5_IJSC_SC_SC_EEENS5_IJNSA_ILi0EEESX_SX_EEEEENS5_IJNS4_10UnderscoreES10_S10_EEEEENS4_13SM90_TMA_LOADENS4_14ComposedLayoutINS4_7SwizzleILi2ELi4ELi3EEENS4_18smem_ptr_flag_bitsILi16EEENSV_INS5_IJNSA_ILi8EEESI_EEENS5_IJSI_SC_EEEEEEEvNS4_8identityENS4_23SM90_TMA_LOAD_MULTICASTES1D_vS1E_EENS_8epilogue10collective6detail29Sm90TmaWarpSpecializedAdapterINS1I_15DefaultEpilogueISK_SL_SL_NS1H_6thread17LinearCombinationISK_Li1EffLNS1M_9ScaleType4KindE0ELNS_15FloatRoundStyleE2ESK_EENS1_15EpilogueDefaultEEEEEvvEEEEvNT_6ParamsE,(.L_x_230 - _ZN7cutlass13device_kernelINS_4gemm6kernel13GemmUniversalIN4cute5tupleIJiiiiEEENS1_10collective13CollectiveMmaINS1_34MainloopSm90TmaGmmaWarpSpecializedILi18ENS5_IJNS4_1CILi4EEENSA_ILi1EEESC_EEENS1_32KernelTmaWarpSpecializedPingpongEEENS5_IJNSA_ILi64EEENSA_ILi128EEENSA_ILi32EEEEEENS_6half_tENS5_IJlSC_lEEESK_SL_NS4_8TiledMMAINS4_8MMA_AtomIJNS4_4SM904GMMA26MMA_64x128x16_F32F16F16_SSILNSP_5MajorE0ELSR_0ELNSP_7ScaleInE1ELSS_1EEEEEENS4_6LayoutINS5_IJSC_SC_SC_EEENS5_IJNSA_ILi0EEESX_SX_EEEEENS5_IJNS4_10UnderscoreES10_S10_EEEEENS4_13SM90_TMA_LOADENS4_14ComposedLayoutINS4_7SwizzleILi2ELi4ELi3EEENS4_18smem_ptr_flag_bitsILi16EEENSV_INS5_IJNSA_ILi8EEESI_EEENS5_IJSI_SC_EEEEEEEvNS4_8identityENS4_23SM90_TMA_LOAD_MULTICASTES1D_vS1E_EENS_8epilogue10collective6detail29Sm90TmaWarpSpecializedAdapterINS1I_15DefaultEpilogueISK_SL_SL_NS1H_6thread17LinearCombinationISK_Li1EffLNS1M_9ScaleType4KindE0ELNS_15FloatRoundStyleE2ESK_EENS1_15EpilogueDefaultEEEEEvvEEEEvNT_6ParamsE)
        .other          _ZN7cutlass13device_kernelINS_4gemm6kernel13GemmUniversalIN4cute5tupleIJiiiiEEENS1_10collective13CollectiveMmaINS1_34MainloopSm90TmaGmmaWarpSpecializedILi18ENS5_IJNS4_1CILi4EEENSA_ILi1EEESC_EEENS1_32KernelTmaWarpSpecializedPingpongEEENS5_IJNSA_ILi64EEENSA_ILi128EEENSA_ILi32EEEEEENS_6half_tENS5_IJlSC_lEEESK_SL_NS4_8TiledMMAINS4_8MMA_AtomIJNS4_4SM904GMMA26MMA_64x128x16_F32F16F16_SSILNSP_5MajorE0ELSR_0ELNSP_7ScaleInE1ELSS_1EEEEEENS4_6LayoutINS5_IJSC_SC_SC_EEENS5_IJNSA_ILi0EEESX_SX_EEEEENS5_IJNS4_10UnderscoreES10_S10_EEEEENS4_13SM90_TMA_LOADENS4_14ComposedLayoutINS4_7SwizzleILi2ELi4ELi3EEENS4_18smem_ptr_flag_bitsILi16EEENSV_INS5_IJNSA_ILi8EEESI_EEENS5_IJSI_SC_EEEEEEEvNS4_8identityENS4_23SM90_TMA_LOAD_MULTICASTES1D_vS1E_EENS_8epilogue10collective6detail29Sm90TmaWarpSpecializedAdapterINS1I_15DefaultEpilogueISK_SL_SL_NS1H_6thread17LinearCombinationISK_Li1EffLNS1M_9ScaleType4KindE0ELNS_15FloatRoundStyleE2ESK_EENS1_15EpilogueDefaultEEEEEvvEEEEvNT_6ParamsE,@"STO_CUDA_ENTRY STV_DEFAULT"
_ZN7cutlass13device_kernelINS_4gemm6kernel13GemmUniversalIN4cute5tupleIJiiiiEEENS1_10collective13CollectiveMmaINS1_34MainloopSm90TmaGmmaWarpSpecializedILi18ENS5_IJNS4_1CILi4EEENSA_ILi1EEESC_EEENS1_32KernelTmaWarpSpecializedPingpongEEENS5_IJNSA_ILi64EEENSA_ILi128EEENSA_ILi32EEEEEENS_6half_tENS5_IJlSC_lEEESK_SL_NS4_8TiledMMAINS4_8MMA_AtomIJNS4_4SM904GMMA26MMA_64x128x16_F32F16F16_SSILNSP_5MajorE0ELSR_0ELNSP_7ScaleInE1ELSS_1EEEEEENS4_6LayoutINS5_IJSC_SC_SC_EEENS5_IJNSA_ILi0EEESX_SX_EEEEENS5_IJNS4_10UnderscoreES10_S10_EEEEENS4_13SM90_TMA_LOADENS4_14ComposedLayoutINS4_7SwizzleILi2ELi4ELi3EEENS4_18smem_ptr_flag_bitsILi16EEENSV_INS5_IJNSA_ILi8EEESI_EEENS5_IJSI_SC_EEEEEEEvNS4_8identityENS4_23SM90_TMA_LOAD_MULTICASTES1D_vS1E_EENS_8epilogue10collective6detail29Sm90TmaWarpSpecializedAdapterINS1I_15DefaultEpilogueISK_SL_SL_NS1H_6thread17LinearCombinationISK_Li1EffLNS1M_9ScaleType4KindE0ELNS_15FloatRoundStyleE2ESK_EENS1_15EpilogueDefaultEEEEEvvEEEEvNT_6ParamsE:
[----:B------:R-:W0:Y:S02]  /*0000*/  LDC R1, c[0x0][0x28] ;  /* 0x00000a00ff017b82 */ /* 0x000e240000000800 */
[----:B0-----:R-:W-:Y:S01]  /*0010*/  VIADD R1, R1, 0xfffffff8 ;  /* 0xfffffff801017836 */ /* 0x001fe20000000000 */
[----:B------:R-:W0:Y:S01]  /*0020*/  S2R R4, SR_TID.X ;  /* 0x0000000000047919 */ /* 0x000e220000002100 */
[----:B------:R-:W-:Y:S01]  /*0030*/  ELECT P0, URZ, PT ;  /* 0x00000000003f782f */ /* 0x000fe20003800000 */
[----:B------:R-:W-:Y:S01]  /*0040*/  BSSY B0, `(.L_x_0) ;  /* 0x000000f000007945 */ /* 0x000fe20003800000 */
[--C-:B0-----:R-:W-:Y:S02]  /*0050*/  SHF.R.U32.HI R2, RZ, 0x5, R4.reuse ;  /* 0x00000005ff027819 */ /* 0x101fe40000011604 */
[----:B------:R-:W-:-:S03]  /*0060*/  SHF.R.U32.HI R7, RZ, 0x7, R4 ;  /* 0x00000007ff077819 */ /* 0x000fc60000011604 */
[----:B------:R-:W0:Y:S04]  /*0070*/  SHFL.IDX PT, R5, R2, RZ, 0x1f ;  /* 0x00001fff02057589 */ /* 0x000e2800000e0000 */
[----:B------:R1:W2:Y:S01]  /*0080*/  SHFL.IDX PT, R10, R7, RZ, 0x1f ;  /* 0x00001fff070a7589 */ /* 0x0002a200000e0000 */
[----:B0-----:R-:W-:-:S13]  /*0090*/  ISETP.NE.OR P0, PT, R5, RZ, !P0 ;  /* 0x000000ff0500720c */ /* 0x001fda0004705670 */
[----:B-12---:R-:W-:Y:S05]  /*00a0*/  @P0 BRA `(.L_x_1) ;  /* 0x0000000000200947 */ /* 0x006fea0003800000 */
[----:B------:R-:W-:Y:S02]  /*00b0*/  ULDC.64 UR4, c[0x0][0x198] ;  /* 0x0000660000047ab9 */ /* 0x000fe40000000a00 */
[----:B------:R-:W-:Y:S02]  /*00c0*/  UIADD3 UR6, UP0, UR4, 0xf0, URZ ;  /* 0x000000f004067890 */ /* 0x000fe4000ff1e03f */
[----:B------:R-:W-:Y:S02]  /*00d0*/  UIADD3 UR4, UP1, UR4, 0x1f0, URZ ;  /* 0x000001f004047890 */ /* 0x000fe4000ff3e03f */
[----:B------:R-:W-:Y:S02]  /*00e0*/  UIADD3.X UR7, URZ, UR5, URZ, UP0, !UPT ;  /* 0x000000053f077290 */ /* 0x000fe400087fe43f */
[----:B------:R-:W-:-:S07]  /*00f0*/  UIADD3.X UR5, URZ, UR5, URZ, UP1, !UPT ;  /* 0x000000053f057290 */ /* 0x000fce0008ffe43f */
[----:B------:R0:W-:Y:S02]  /*0100*/  UTMACCTL.PF [UR6] ;  /* 0x00000000060079b9 */ /* 0x0001e40008040000 */
[----:B------:R0:W-:Y:S02]  /*0110*/  UTMACCTL.PF [UR4] ;  /* 0x00000000040079b9 */ /* 0x0001e40008040000 */
[----:B0-----:R-:W-:Y:S01]  /*0120*/  NOP ;  /* 0x0000000000007918 */ /* 0x001fe20000000000 */
.L_x_1:
[----:B------:R-:W-:Y:S05]  /*0130*/  BSYNC B0 ;  /* 0x0000000000007941 */ /* 0x000fea0003800000 */
.L_x_0:
[----:B------:R-:W0:Y:S01]  /*0140*/  SHFL.IDX PT, R8, R2, RZ, 0x1f ;  /* 0x00001fff02087589 */ /* 0x000e2200000e0000 */
[----:B------:R-:W-:-:S04]  /*0150*/  SHF.R.S32.HI R3, RZ, 0x1f, R4 ;  /* 0x0000001fff037819 */ /* 0x000fc80000011404 */
[----:B------:R-:W-:-:S04]  /*0160*/  LEA.HI R3, R3, R4, RZ, 0x7 ;  /* 0x0000000403037211 */ /* 0x000fc800078f38ff */
[----:B------:R-:W-:-:S05]  /*0170*/  LOP3.LUT R3, R3, 0xffffff80, RZ, 0xc0, !PT ;  /* 0xffffff8003037812 */ /* 0x000fca00078ec0ff */
[----:B------:R-:W-:Y:S01]  /*0180*/  IMAD.IADD R3, R4, 0x1, -R3 ;  /* 0x0000000104037824 */ /* 0x000fe200078e0a03 */
[----:B0-----:R-:W-:-:S13]  /*0190*/  ISETP.NE.AND P0, PT, R8, RZ, PT ;  /* 0x000000ff0800720c */ /* 0x001fda0003f05270 */
[----:B------:R-:W-:Y:S05]  /*01a0*/  @P0 BRA `(.L_x_2) ;  /* 0x0000000000d40947 */ /* 0x000fea0003800000 */
[----:B------:R-:W-:Y:S01]  /*01b0*/  ELECT P0, URZ, PT ;  /* 0x00000000003f782f */ /* 0x000fe20003800000 */
[----:B------:R-:W-:-:S12]  /*01c0*/  BSSY B0, `(.L_x_2) ;  /* 0x0000033000007945 */ /* 0x000fd80003800000 */
[----:B------:R-:W-:Y:S05]  /*01d0*/  @!P0 BRA `(.L_x_3) ;  /* 0x0000000000c48947 */ /* 0x000fea0003800000 */
[----:B------:R-:W0:Y:S01]  /*01e0*/  S2UR UR8, SR_CgaCtaId ;  /* 0x00000000000879c3 */ /* 0x000e220000008800 */
[----:B------:R-:W-:Y:S01]  /*01f0*/  UMOV UR4, 0x400 ;  /* 0x0000040000047882 */ /* 0x000fe20000000000 */
[----:B------:R-:W-:Y:S01]  /*0200*/  UMOV UR5, 0x1 ;  /* 0x0000000100057882 */ /* 0x000fe20000000000 */
[----:B------:R-:W-:Y:S02]  /*0210*/  UMOV UR6, 0x4 ;  /* 0x0000000400067882 */ /* 0x000fe40000000000 */
[----:B------:R-:W-:-:S04]  /*0220*/  UIADD3 UR6, -UR6, 0x100000, URZ ;  /* 0x0010000006067890 */ /* 0x000fc8000fffe13f */
[----:B------:R-:W-:Y:S02]  /*0230*/  USHF.L.U32 UR7, UR6, 0xb, URZ ;  /* 0x0000000b06077899 */ /* 0x000fe4000800063f */
[----:B------:R-:W-:Y:S02]  /*0240*/  USHF.L.U32 UR6, UR6, 0x1, URZ ;  /* 0x0000000106067899 */ /* 0x000fe4000800063f */
[----:B0-----:R-:W-:Y:S02]  /*0250*/  ULEA UR8, UR8, UR4, 0x18 ;  /* 0x0000000408087291 */ /* 0x001fe4000f8ec03f */
[----:B------:R-:W-:-:S04]  /*0260*/  UIADD3 UR4, -UR5, 0x100000, URZ ;  /* 0x0010000005047890 */ /* 0x000fc8000fffe13f */
[----:B------:R-:W-:Y:S02]  /*0270*/  USHF.L.U32 UR5, UR4, 0xb, URZ ;  /* 0x0000000b04057899 */ /* 0x000fe4000800063f */
[----:B------:R-:W-:Y:S01]  /*0280*/  USHF.L.U32 UR4, UR4, 0x1, URZ ;  /* 0x0000000104047899 */ /* 0x000fe2000800063f */
[----:B------:R-:W0:Y:S11]  /*0290*/  FENCE.VIEW.ASYNC.S ;  /* 0x00000000000073c6 */ /* 0x000e360000000000 */
[----:B0-----:R0:W1:Y:S01]  /*02a0*/  SYNCS.EXCH.64 URZ, [UR8], UR4 ;  /* 0x00000004083f75b2 */ /* 0x0010620008000100 */
[----:B------:R0:W2:Y:S01]  /*02b0*/  SYNCS.EXCH.64 URZ, [UR8+0x90], UR6 ;  /* 0x00009006083f75b2 */ /* 0x0000a20008000100 */
[----:B------:R0:W3:Y:S01]  /*02c0*/  SYNCS.EXCH.64 URZ, [UR8+0x8], UR4 ;  /* 0x00000804083f75b2 */ /* 0x0000e20008000100 */
[----:B------:R0:W4:Y:S01]  /*02d0*/  SYNCS.EXCH.64 URZ, [UR8+0x98], UR6 ;  /* 0x00009806083f75b2 */ /* 0x0001220008000100 */
[----:B------:R0:W0:Y:S01]  /*02e0*/  SYNCS.EXCH.64 URZ, [UR8+0x10], UR4 ;  /* 0x00001004083f75b2 */ /* 0x0000220008000100 */
        /* <DEDUP_REMOVED lines=31> */
[----:B-1234-:R-:W-:Y:S01]  /*04e0*/  NOP ;  /* 0x0000000000007918 */ /* 0x01efe20000000000 */
.L_x_3:
[----:B0-----:R-:W-:Y:S05]  /*04f0*/  BSYNC B0 ;  /* 0x0000000000007941 */ /* 0x001fea0003800000 */
.L_x_2:
[----:B------:R-:W0:Y:S01]  /*0500*/  S2UR UR12, SR_CTAID.X ;  /* 0x00000000000c79c3 */ /* 0x000e220000002500 */
[----:B------:R-:W-:Y:S01]  /*0510*/  SHF.R.S32.HI R0, RZ, 0x1f, R3 ;  /* 0x0000001fff007819 */ /* 0x000fe20000011403 */
[----:B------:R-:W1:Y:S01]  /*0520*/  SHFL.IDX PT, R15, R2, RZ, 0x1f ;  /* 0x00001fff020f7589 */ /* 0x000e6200000e0000 */
[----:B------:R-:W-:Y:S02]  /*0530*/  SHF.R.S32.HI R11, RZ, 0x1f, R8 ;  /* 0x0000001fff0b7819 */ /* 0x000fe40000011408 */
[----:B------:R-:W-:Y:S02]  /*0540*/  ELECT P0, URZ, PT ;  /* 0x00000000003f782f */ /* 0x000fe40003800000 */
[----:B------:R-:W-:Y:S01]  /*0550*/  LEA.HI R6, R0, R3, RZ, 0x3 ;  /* 0x0000000300067211 */ /* 0x000fe200078f18ff */
[----:B------:R2:W3:Y:S01]  /*0560*/  SHFL.IDX PT, R13, R2, RZ, 0x1f ;  /* 0x00001fff020d7589 */ /* 0x0004e200000e0000 */
[----:B------:R-:W-:Y:S02]  /*0570*/  LEA.HI R11, R11, R8, RZ, 0x2 ;  /* 0x000000080b0b7211 */ /* 0x000fe400078f10ff */
[----:B------:R-:W-:-:S02]  /*0580*/  ELECT P1, URZ, PT ;  /* 0x00000000003f782f */ /* 0x000fc40003820000 */
[--C-:B------:R-:W-:Y:S01]  /*0590*/  SHF.R.S32.HI R9, RZ, 0x3, R6.reuse ;  /* 0x00000003ff097819 */ /* 0x100fe20000011406 */
[----:B------:R-:W-:Y:S01]  /*05a0*/  ULDC UR4, c[0x0][0x150] ;  /* 0x0000540000047ab9 */ /* 0x000fe20000000800 */
[----:B------:R-:W-:Y:S01]  /*05b0*/  SHF.R.S32.HI R12, RZ, 0x1f, R6 ;  /* 0x0000001fff0c7819 */ /* 0x000fe20000011406 */
[----:B------:R-:W4:Y:S01]  /*05c0*/  LDC R14, c[0x0][0x140] ;  /* 0x00005000ff0e7b82 */ /* 0x000f220000000800 */
[----:B------:R-:W5:Y:S01]  /*05d0*/  S2R R6, SR_CTAID.Y ;  /* 0x0000000000067919 */ /* 0x000f620000002600 */
[----:B------:R-:W-:Y:S01]  /*05e0*/  LOP3.LUT R11, R11, 0x3ffffffc, RZ, 0xc0, !PT ;  /* 0x3ffffffc0b0b7812 */ /* 0x000fe200078ec0ff */
[----:B------:R-:W-:Y:S01]  /*05f0*/  UMOV UR11, 0x80 ;  /* 0x00000080000b7882 */ /* 0x000fe20000000000 */
[----:B------:R-:W-:Y:S01]  /*0600*/  LEA.HI R12, R12, R9, RZ, 0x2 ;  /* 0x000000090c0c7211 */ /* 0x000fe200078f10ff */
[----:B------:R-:W-:Y:S01]  /*0610*/  NOP ;  /* 0x0000000000007918 */ /* 0x000fe20000000000 */
[----:B--2---:R-:W-:Y:S01]  /*0620*/  SHF.R.S32.HI R2, RZ, 0x1f, R5 ;  /* 0x0000001fff027819 */ /* 0x004fe20000011405 */
[----:B------:R-:W-:Y:S01]  /*0630*/  IMAD.IADD R11, R8, 0x1, -R11 ;  /* 0x00000001080b7824 */ /* 0x000fe200078e0a0b */
[----:B------:R-:W-:Y:S01]  /*0640*/  LOP3.LUT R12, R12, 0xfffffffc, RZ, 0xc0, !PT ;  /* 0xfffffffc0c0c7812 */ /* 0x000fe200078ec0ff */
[----:B------:R-:W2:Y:S01]  /*0650*/  LDC R25, c[0x0][0x148] ;  /* 0x00005200ff197b82 */ /* 0x000ea20000000800 */
[----:B------:R-:W-:Y:S01]  /*0660*/  LEA.HI R2, R2, R5, RZ, 0x2 ;  /* 0x0000000502027211 */ /* 0x000fe200078f10ff */
[----:B------:R-:W-:Y:S01]  /*0670*/  NOP ;  /* 0x0000000000007918 */ /* 0x000fe20000000000 */
[C---:B------:R-:W-:Y:S01]  /*0680*/  VIADD R35, R10.reuse, 0xffffffff ;  /* 0xffffffff0a237836 */ /* 0x040fe20000000000 */
[----:B------:R-:W-:Y:S01]  /*0690*/  ISETP.NE.AND P3, PT, R10, RZ, PT ;  /* 0x000000ff0a00720c */ /* 0x000fe20003f65270 */
[----:B------:R-:W-:Y:S01]  /*06a0*/  IMAD.IADD R12, R9, 0x1, -R12 ;  /* 0x00000001090c7824 */ /* 0x000fe200078e0a0c */
[----:B0-----:R-:W-:Y:S01]  /*06b0*/  I2FP.F32.U32 R9, UR12 ;  /* 0x0000000c00097c45 */ /* 0x001fe20008201000 */
[----:B------:R-:W-:Y:S01]  /*06c0*/  IMAD.MOV.U32 R89, RZ, RZ, 0x1 ;  /* 0x00000001ff597424 */ /* 0x000fe200078e00ff */
[----:B-1----:R-:W-:Y:S01]  /*06d0*/  ISETP.NE.OR P0, PT, R15, RZ, !P0 ;  /* 0x000000ff0f00720c */ /* 0x002fe20004705670 */
[----:B------:R-:W-:Y:S01]  /*06e0*/  IMAD R11, R11, 0x4, R12 ;  /* 0x000000040b0b7824 */ /* 0x000fe200078e020c */
[----:B---3--:R-:W-:Y:S01]  /*06f0*/  ISETP.NE.OR P1, PT, R13, RZ, !P1 ;  /* 0x000000ff0d00720c */ /* 0x008fe20004f25670 */
[----:B------:R-:W-:Y:S01]  /*0700*/  FMUL R9, R9, UR4 ;  /* 0x0000000409097c20 */ /* 0x000fe20008400000 */
[----:B------:R-:W0:Y:S01]  /*0710*/  LDC R13, c[0x0][0x144] ;  /* 0x00005100ff0d7b82 */ /* 0x000e220000000800 */
[----:B------:R-:W-:Y:S01]  /*0720*/  LOP3.LUT R2, R2, 0xfffffffc, RZ, 0xc0, !PT ;  /* 0xfffffffc02027812 */ /* 0x000fe200078ec0ff */
[----:B------:R-:W-:Y:S01]  /*0730*/  ULDC UR4, c[0x0][0x154] ;  /* 0x0000550000047ab9 */ /* 0x000fe20000000800 */
[----:B------:R-:W-:Y:S01]  /*0740*/  SHF.R.S32.HI R8, RZ, 0x1f, R11 ;  /* 0x0000001fff087819 */ /* 0x000fe2000001140b */
[----:B------:R-:W-:Y:S01]  /*0750*/  IMAD.SHL.U32 R88, R11, 0x4, RZ ;  /* 0x000000040b587824 */ /* 0x000fe200078e00ff */
[----:B------:R-:W1:Y:S01]  /*0760*/  F2I.U32.TRUNC.NTZ R9, R9 ;  /* 0x0000000900097305 */ /* 0x000e62000020f000 */
[----:B------:R-:W-:Y:S01]  /*0770*/  IMAD.IADD R5, R5, 0x1, -R2 ;  /* 0x0000000105057824 */ /* 0x000fe200078e0a02 */
[----:B------:R-:W-:-:S02]  /*0780*/  LEA.HI R8, R8, R11, RZ, 0x2 ;  /* 0x0000000b08087211 */ /* 0x000fc400078f10ff */
[----:B------:R-:W-:Y:S01]  /*0790*/  VOTEU.ALL UP2, P0 ;  /* 0x00000000003f7886 */ /* 0x000fe20000040000 */
[----:B------:R-:W-:Y:S01]  /*07a0*/  LOP3.LUT R88, R11, 0xc, R88, 0x78, !PT ;  /* 0x0000000c0b587812 */ /* 0x000fe200078e7858 */
[----:B------:R-:W-:Y:S01]  /*07b0*/  VOTEU.ALL UP3, P1 ;  /* 0x00000000003f7886 */ /* 0x000fe20000860000 */
[----:B-----5:R-:W-:Y:S01]  /*07c0*/  I2FP.F32.U32 R2, R6 ;  /* 0x0000000600027245 */ /* 0x020fe20000201000 */
[----:B------:R-:W-:Y:S01]  /*07d0*/  VOTEU.ALL UP4, P1 ;  /* 0x00000000003f7886 */ /* 0x000fe20000880000 */
[----:B------:R-:W3:Y:S01]  /*07e0*/  @!UP2 S2UR UR7, SR_CgaCtaId ;  /* 0x000000000007a9c3 */ /* 0x000ee20000008800 */
[----:B------:R-:W-:Y:S01]  /*07f0*/  LOP3.LUT R8, R8, 0xfffffffc, RZ, 0xc0, !PT ;  /* 0xfffffffc08087812 */ /* 0x000fe200078ec0ff */
[----:B------:R-:W-:Y:S01]  /*0800*/  @!UP2 UMOV UR6, 0x400 ;  /* 0x000004000006a882 */ /* 0x000fe20000000000 */
[----:B------:R-:W-:Y:S01]  /*0810*/  FMUL R2, R2, UR4 ;  /* 0x0000000402027c20 */ /* 0x000fe20008400000 */
[----:B------:R-:W-:Y:S01]  /*0820*/  UMOV UR4, 0x20 ;  /* 0x0000002000047882 */ /* 0x000fe20000000000 */
[----:B------:R-:W-:Y:S01]  /*0830*/  @!UP3 UMOV UR9, 0x400 ;  /* 0x000004000009b882 */ /* 0x000fe20000000000 */
[----:B-1----:R-:W-:Y:S01]  /*0840*/  IMAD.MOV R12, RZ, RZ, -R9 ;  /* 0x000000ffff0c7224 */ /* 0x002fe200078e0a09 */
[----:B------:R-:W-:-:S04]  /*0850*/  @!UP2 UIADD3 UR4, -UR4, 0x100000, URZ ;  /* 0x001000000404a890 */ /* 0x000fc8000fffe13f */
[----:B------:R-:W-:Y:S02]  /*0860*/  @!UP2 USHF.L.U32 UR5, UR4, 0xb, URZ ;  /* 0x0000000b0405a899 */ /* 0x000fe4000800063f */
[----:B------:R-:W-:Y:S01]  /*0870*/  @!UP2 USHF.L.U32 UR4, UR4, 0x1, URZ ;  /* 0x000000010404a899 */ /* 0x000fe2000800063f */
[----:B------:R-:W1:Y:S01]  /*0880*/  @!UP3 S2UR UR10, SR_CgaCtaId ;  /* 0x00000000000ab9c3 */ /* 0x000e620000008800 */
[----:B------:R-:W-:Y:S01]  /*0890*/  IMAD.IADD R8, R11, 0x1, -R8 ;  /* 0x000000010b087824 */ /* 0x000fe200078e0a08 */
[----:B------:R-:W5:Y:S01]  /*08a0*/  F2I.U32.TRUNC.NTZ R2, R2 ;  /* 0x0000000200027305 */ /* 0x000f62000020f000 */
[----:B0-----:R-:W-:Y:S01]  /*08b0*/  IMAD R21, R13, R12, UR12 ;  /* 0x0000000c0d157e24 */ /* 0x001fe2000f8e020c */
[----:B------:R-:W-:Y:S01]  /*08c0*/  VOTEU.ALL UP5, P1 ;  /* 0x00000000003f7886 */ /* 0x000fe200008a0000 */
[----:B----4-:R-:W-:Y:S01]  /*08d0*/  ISETP.EQ.U32.AND P2, PT, R14, 0x1, PT ;  /* 0x000000010e00780c */ /* 0x010fe20003f42070 */
[----:B------:R-:W-:Y:S01]  /*08e0*/  VOTEU.ALL UP0, P0 ;  /* 0x00000000003f7886 */ /* 0x000fe20000000000 */
[----:B------:R-:W-:Y:S01]  /*08f0*/  VOTEU.ALL UP1, P0 ;  /* 0x00000000003f7886 */ /* 0x000fe20000020000 */
[----:B------:R-:W-:Y:S01]  /*0900*/  ISETP.NE.AND P4, PT, R8, R21, PT ;  /* 0x000000150800720c */ /* 0x000fe20003f85270 */
[----:B------:R0:W4:Y:S01]  /*0910*/  SHFL.IDX PT, R14, R7, RZ, 0x1f ;  /* 0x00001fff070e7589 */ /* 0x00012200000e0000 */
[----:B------:R-:W-:-:S02]  /*0920*/  LOP3.LUT P0, RZ, R3, 0x7, RZ, 0xc0, !PT ;  /* 0x0000000703ff7812 */ /* 0x000fc4000780c0ff */
[----:B------:R-:W-:Y:S02]  /*0930*/  ISETP.GE.U32.AND P6, PT, R35, 0x2, PT ;  /* 0x000000022300780c */ /* 0x000fe40003fc6070 */
[----:B------:R-:W-:Y:S01]  /*0940*/  ISETP.LT.U32.AND P0, PT, R88, 0x4, !P0 ;  /* 0x000000045800780c */ /* 0x000fe20004701070 */
[----:B---3--:R-:W-:Y:S01]  /*0950*/  @!UP2 ULEA UR8, UR7, UR6, 0x18 ;  /* 0x000000060708a291 */ /* 0x008fe2000f8ec03f */
[----:B-----5:R-:W-:Y:S01]  /*0960*/  IMAD.MOV R20, RZ, RZ, -R2 ;  /* 0x000000ffff147224 */ /* 0x020fe200078e0a02 */
[----:B------:R-:W-:-:S04]  /*0970*/  @!UP3 UIADD3 UR6, -UR11, 0x100000, URZ ;  /* 0x001000000b06b890 */ /* 0x000fc8000fffe13f */
[----:B------:R-:W-:Y:S02]  /*0980*/  @!UP3 USHF.L.U32 UR7, UR6, 0xb, URZ ;  /* 0x0000000b0607b899 */ /* 0x000fe4000800063f */
[----:B------:R-:W-:Y:S01]  /*0990*/  @!UP3 USHF.L.U32 UR6, UR6, 0x1, URZ ;  /* 0x000000010606b899 */ /* 0x000fe2000800063f */
[----:B------:R-:W-:Y:S01]  /*09a0*/  VOTEU.ALL UP2, P1 ;  /* 0x00000000003f7886 */ /* 0x000fe20000840000 */
[----:B------:R-:W-:Y:S01]  /*09b0*/  @P4 SHF.R.S32.HI R9, RZ, 0x1f, R88 ;  /* 0x0000001fff094819 */ /* 0x000fe20000011458 */
[----:B--2---:R-:W-:Y:S01]  /*09c0*/  IMAD R2, R25, R20, R6 ;  /* 0x0000001419027224 */ /* 0x004fe200078e0206 */
[----:B-1----:R-:W-:Y:S02]  /*09d0*/  @!UP3 ULEA UR9, UR10, UR9, 0x18 ;  /* 0x000000090a09b291 */ /* 0x002fe4000f8ec03f */
[----:B------:R-:W-:Y:S01]  /*09e0*/  @P4 LEA.HI R9, R9, R88, RZ, 0x2 ;  /* 0x0000005809094211 */ /* 0x000fe200078f10ff */
[----:B------:R-:W-:Y:S01]  /*09f0*/  VOTEU.ALL UP3, P1 ;  /* 0x00000000003f7886 */ /* 0x000fe20000860000 */
[----:B------:R-:W-:Y:S01]  /*0a00*/  ISETP.NE.AND P1, PT, R5, 0x3, PT ;  /* 0x000000030500780c */ /* 0x000fe20003f25270 */
[----:B------:R-:W1:Y:S02]  /*0a10*/  FENCE.VIEW.ASYNC.S ;  /* 0x00000000000073c6 */ /* 0x000e640000000000 */
[----:B-1----:R0:W1:Y:S01]  /*0a20*/  @!UP0 SYNCS.EXCH.64 URZ, [UR8+0x150], UR4 ;  /* 0x00015004083f85b2 */ /* 0x0020620008000100 */
[----:B------:R-:W-:-:S02]  /*0a30*/  @P4 SHF.R.S32.HI R9, RZ, 0x2, R9 ;  /* 0x00000002ff094819 */ /* 0x000fc40000011409 */
[----:B------:R-:W-:Y:S02]  /*0a40*/  ISETP.EQ.OR P1, PT, R5, RZ, !P1 ;  /* 0x000000ff0500720c */ /* 0x000fe40004f22670 */
[----:B------:R-:W-:Y:S02]  /*0a50*/  @P4 ISETP.NE.AND P5, PT, R9, R2, PT ;  /* 0x000000020900420c */ /* 0x000fe40003fa5270 */
[----:B------:R-:W-:Y:S02]  /*0a60*/  ISETP.EQ.AND P1, PT, R10, RZ, P1 ;  /* 0x000000ff0a00720c */ /* 0x000fe40000f22270 */
[----:B------:R-:W-:Y:S02]  /*0a70*/  SEL R2, RZ, 0x1, !P0 ;  /* 0x00000001ff027807 */ /* 0x000fe40004000000 */
[----:B------:R-:W-:Y:S02]  /*0a80*/  @P4 SEL R89, RZ, 0x1, P5 ;  /* 0x00000001ff594807 */ /* 0x000fe40002800000 */
[----:B------:R-:W-:-:S02]  /*0a90*/  SEL R16, RZ, 0x1, !P1 ;  /* 0x00000001ff107807 */ /* 0x000fc40004800000 */
[----:B------:R-:W-:Y:S01]  /*0aa0*/  LOP3.LUT R89, R89, R2, RZ, 0xc0, !PT ;  /* 0x0000000259597212 */ /* 0x000fe200078ec0ff */
[----:B------:R0:W2:Y:S01]  /*0ab0*/  @!UP1 SYNCS.EXCH.64 URZ, [UR8+0x158], UR4 ;  /* 0x00015804083f95b2 */ /* 0x0000a20008000100 */
[----:B------:R-:W-:Y:S01]  /*0ac0*/  NOP ;  /* 0x0000000000007918 */ /* 0x000fe20000000000 */
[----:B------:R-:W-:Y:S01]  /*0ad0*/  SEL R16, R16, 0x2, P6 ;  /* 0x0000000210107807 */ /* 0x000fe20003000000 */
[----:B------:R0:W3:Y:S01]  /*0ae0*/  @!UP2 SYNCS.EXCH.64 URZ, [UR9+0x130], UR6 ;  /* 0x00013006093fa5b2 */ /* 0x0000e20008000100 */
[----:B------:R0:W0:Y:S01]  /*0af0*/  @!UP3 SYNCS.EXCH.64 URZ, [UR9+0x138], UR6 ;  /* 0x00013806093fb5b2 */ /* 0x0000220008000100 */
[----:B------:R0:W0:Y:S01]  /*0b00*/  @!UP4 SYNCS.EXCH.64 URZ, [UR9+0x140], UR6 ;  /* 0x00014006093fc5b2 */ /* 0x0000220008000100 */
[----:B------:R0:W0:Y:S01]  /*0b10*/  @!UP5 SYNCS.EXCH.64 URZ, [UR9+0x148], UR6 ;  /* 0x00014806093fd5b2 */ /* 0x0000220008000100 */
[----:B------:R-:W-:Y:S01]  /*0b20*/  NOP ;  /* 0x0000000000007918 */ /* 0x000fe20000000000 */
[----:B-1--4-:R-:W-:Y:S05]  /*0b30*/  @!P2 BRA `(.L_x_4) ;  /* 0x000000000008a947 */ /* 0x012fea0003800000 */
[----:B0-23--:R-:W-:Y:S01]  /*0b40*/  UCGABAR_ARV ;  /* 0x00000000000079c7 */ /* 0x00dfe20008000000 */
[----:B------:R-:W-:Y:S05]  /*0b50*/  BRA `(.L_x_5) ;  /* 0x0000000000047947 */ /* 0x000fea0003800000 */
.L_x_4:
[----:B0-23--:R-:W-:Y:S01]  /*0b60*/  NOP ;  /* 0x0000000000007918 */ /* 0x00dfe20000000000 */
.L_x_5:
[----:B------:R-:W-:Y:S01]  /*0b70*/  ULDC.64 UR4, c[0x0][0x598] ;  /* 0x0001660000047ab9 */ /* 0x000fe20000000a00 */
[----:B------:R-:W-:Y:S01]  /*0b80*/  ULDC.64 UR36, c[0x0][0x208] ;  /* 0x0000820000247ab9 */ /* 0x000fe20000000a00 */
[----:B------:R-:W-:-:S04]  /*0b90*/  ISETP.NE.U32.AND P0, PT, RZ, UR4, PT ;  /* 0x00000004ff007c0c */ /* 0x000fc8000bf05070 */
[----:B------:R-:W-:-:S13]  /*0ba0*/  ISETP.NE.AND.EX P0, PT, RZ, UR5, PT, P0 ;  /* 0x00000005ff007c0c */ /* 0x000fda000bf05300 */
[----:B------:R-:W-:Y:S05]  /*0bb0*/  @!P0 BRA `(.L_x_6) ;  /* 0x00000000001c8947 */ /* 0x000fea0003800000 */
[----:B------:R-:W0:Y:S02]  /*0bc0*/  LDC.64 R8, c[0x0][0x598] ;  /* 0x00016600ff087b82 */ /* 0x000e240000000a00 */
[----:B0-----:R-:W2:Y:S02]  /*0bd0*/  LDG.E.64 R8, desc[UR36][R8.64] ;  /* 0x0000002408087981 */ /* 0x001ea4000c1e1b00 */
[----:B--2---:R-:W-:-:S04]  /*0be0*/  ISETP.NE.U32.AND P0, PT, R8, RZ, PT ;  /* 0x000000ff0800720c */ /* 0x004fc80003f05070 */
[----:B------:R-:W-:-:S13]  /*0bf0*/  ISETP.NE.AND.EX P0, PT, R9, RZ, PT, P0 ;  /* 0x000000ff0900720c */ /* 0x000fda0003f05300 */
[----:B------:R-:W-:Y:S05]  /*0c00*/  @!P0 BRA `(.L_x_6) ;  /* 0x0000000000088947 */ /* 0x000fea0003800000 */
[----:B------:R0:W5:Y:S01]  /*0c10*/  LD.E R90, desc[UR36][R8.64] ;  /* 0x00000024085a7980 */ /* 0x000162000c101900 */
[----:B------:R-:W-:Y:S05]  /*0c20*/  BRA `(.L_x_7) ;  /* 0x0000000000247947 */ /* 0x000fea0003800000 */
.L_x_6:
[----:B------:R-:W-:Y:S02]  /*0c30*/  ULDC.64 UR4, c[0x0][0x588] ;  /* 0x0001620000047ab9 */ /* 0x000fe40000000a00 */
[----:B------:R-:W-:-:S04]  /*0c40*/  ISETP.NE.U32.AND P0, PT, RZ, UR4, PT ;  /* 0x00000004ff007c0c */ /* 0x000fc8000bf05070 */
[----:B------:R-:W-:-:S13]  /*0c50*/  ISETP.NE.AND.EX P0, PT, RZ, UR5, PT, P0 ;  /* 0x00000005ff007c0c */ /* 0x000fda000bf05300 */
[----:B------:R-:W-:Y:S05]  /*0c60*/  @!P0 BRA `(.L_x_8) ;  /* 0x00000000000c8947 */ /* 0x000fea0003800000 */
[----:B------:R-:W0:Y:S02]  /*0c70*/  LDC.64 R90, c[0x0][0x588] ;  /* 0x00016200ff5a7b82 */ /* 0x000e240000000a00 */
[----:B0-----:R1:W5:Y:S01]  /*0c80*/  LDG.E R90, desc[UR36][R90.64] ;  /* 0x000000245a5a7981 */ /* 0x001362000c1e1900 */
[----:B------:R-:W-:Y:S05]  /*0c90*/  BRA `(.L_x_7) ;  /* 0x0000000000087947 */ /* 0x000fea0003800000 */
.L_x_8:
[----:B------:R-:W-:Y:S02]  /*0ca0*/  ULDC UR4, c[0x0][0x580] ;  /* 0x0001600000047ab9 */ /* 0x000fe40000000800 */
[----:B------:R-:W-:-:S07]  /*0cb0*/  IMAD.U32 R90, RZ, RZ, UR4 ;  /* 0x00000004ff5a7e24 */ /* 0x000fce000f8e00ff */
.L_x_7:
[----:B------:R-:W-:Y:S02]  /*0cc0*/  ULDC.64 UR4, c[0x0][0x5a0] ;  /* 0x0001680000047ab9 */ /* 0x000fe40000000a00 */
[----:B------:R-:W-:-:S04]  /*0cd0*/  ISETP.NE.U32.AND P0, PT, RZ, UR4, PT ;  /* 0x00000004ff007c0c */ /* 0x000fc8000bf05070 */
[----:B------:R-:W-:-:S13]  /*0ce0*/  ISETP.NE.AND.EX P0, PT, RZ, UR5, PT, P0 ;  /* 0x00000005ff007c0c */ /* 0x000fda000bf05300 */
[----:B------:R-:W-:Y:S05]  /*0cf0*/  @!P0 BRA `(.L_x_9) ;  /* 0x00000000001c8947 */ /* 0x000fea0003800000 */
[----:B0-----:R-:W0:Y:S02]  /*0d00*/  LDC.64 R8, c[0x0][0x5a0] ;  /* 0x00016800ff087b82 */ /* 0x001e240000000a00 */
[----:B0-----:R-:W2:Y:S02]  /*0d10*/  LDG.E.64 R8, desc[UR36][R8.64] ;  /* 0x0000002408087981 */ /* 0x001ea4000c1e1b00 */
[----:B--2---:R-:W-:-:S04]  /*0d20*/  ISETP.NE.U32.AND P0, PT, R8, RZ, PT ;  /* 0x000000ff0800720c */ /* 0x004fc80003f05070 */
[----:B------:R-:W-:-:S13]  /*0d30*/  ISETP.NE.AND.EX P0, PT, R9, RZ, PT, P0 ;  /* 0x000000ff0900720c */ /* 0x000fda0003f05300 */
[----:B------:R-:W-:Y:S05]  /*0d40*/  @!P0 BRA `(.L_x_9) ;  /* 0x0000000000088947 */ /* 0x000fea0003800000 */
[----:B-1----:R0:W5:Y:S01]  /*0d50*/  LD.E R91, desc[UR36][R8.64] ;  /* 0x00000024085b7980 */ /* 0x002162000c101900 */
[----:B------:R-:W-:Y:S05]  /*0d60*/  BRA `(.L_x_10) ;  /* 0x0000000000247947 */ /* 0x000fea0003800000 */
.L_x_9:
[----:B------:R-:W-:Y:S02]  /*0d70*/  ULDC.64 UR4, c[0x0][0x590] ;  /* 0x0001640000047ab9 */ /* 0x000fe40000000a00 */
[----:B------:R-:W-:-:S04]  /*0d80*/  ISETP.NE.U32.AND P0, PT, RZ, UR4, PT ;  /* 0x00000004ff007c0c */ /* 0x000fc8000bf05070 */
[----:B------:R-:W-:-:S13]  /*0d90*/  ISETP.NE.AND.EX P0, PT, RZ, UR5, PT, P0 ;  /* 0x00000005ff007c0c */ /* 0x000fda000bf05300 */
[----:B------:R-:W-:Y:S05]  /*0da0*/  @!P0 BRA `(.L_x_11) ;  /* 0x00000000000c8947 */ /* 0x000fea0003800000 */
[----:B0-----:R-:W1:Y:S02]  /*0db0*/  LDC.64 R8, c[0x0][0x590] ;  /* 0x00016400ff087b82 */ /* 0x001e640000000a00 */
[----:B-1----:R1:W5:Y:S01]  /*0dc0*/  LDG.E R91, desc[UR36][R8.64] ;  /* 0x00000024085b7981 */ /* 0x002362000c1e1900 */
[----:B------:R-:W-:Y:S05]  /*0dd0*/  BRA `(.L_x_10) ;  /* 0x0000000000087947 */ /* 0x000fea0003800000 */
.L_x_11:
[----:B------:R-:W-:Y:S02]  /*0de0*/  ULDC UR4, c[0x0][0x584] ;  /* 0x0001610000047ab9 */ /* 0x000fe40000000800 */
[----:B-1----:R-:W-:-:S07]  /*0df0*/  IMAD.U32 R91, RZ, RZ, UR4 ;  /* 0x00000004ff5b7e24 */ /* 0x002fce000f8e00ff */
.L_x_10:
[----:B------:R-:W2:Y:S01]  /*0e00*/  LDC R2, c[0x0][0x65c] ;  /* 0x00019700ff027b82 */ /* 0x000ea20000000800 */
[----:B------:R-:W-:Y:S01]  /*0e10*/  ULDC UR6, c[0x0][0x28c] ;  /* 0x0000a30000067ab9 */ /* 0x000fe20000000800 */
[----:B------:R-:W-:Y:S01]  /*0e20*/  ISETP.NE.AND P0, PT, R10, 0x2, PT ;  /* 0x000000020a00780c */ /* 0x000fe20003f05270 */
[----:B------:R-:W-:Y:S01]  /*0e30*/  UIADD3 UR6, UR6, 0x1f, URZ ;  /* 0x0000001f06067890 */ /* 0x000fe2000fffe03f */
[----:B01----:R-:W-:Y:S01]  /*0e40*/  IMAD.U32 R8, RZ, RZ, UR12 ;  /* 0x0000000cff087e24 */ /* 0x003fe2000f8e00ff */
[----:B------:R-:W-:Y:S01]  /*0e50*/  UMOV UR38, URZ ;  /* 0x0000003f00267c82 */ /* 0x000fe20008000000 */
[----:B------:R-:W-:Y:S01]  /*0e60*/  IMAD.MOV.U32 R9, RZ, RZ, RZ ;  /* 0x000000ffff097224 */ /* 0x000fe200078e00ff */
[----:B------:R-:W-:Y:S01]  /*0e70*/  USHF.R.S32.HI UR7, URZ, 0x1f, UR6 ;  /* 0x0000001f3f077899 */ /* 0x000fe20008011406 */
[----:B------:R-:W-:Y:S01]  /*0e80*/  UMOV UR39, URZ ;  /* 0x0000003f00277c82 */ /* 0x000fe20008000000 */
[----:B------:R-:W-:Y:S02]  /*0e90*/  ULDC.64 UR8, c[0x0][0x650] ;  /* 0x0001940000087ab9 */ /* 0x000fe40000000a00 */
[----:B------:R-:W-:-:S04]  /*0ea0*/  ULEA.HI UR7, UR7, UR6, URZ, 0x5 ;  /* 0x0000000607077291 */ /* 0x000fc8000f8f283f */
[----:B------:R-:W-:Y:S01]  /*0eb0*/  USHF.R.S32.HI UR40, URZ, 0x5, UR7 ;  /* 0x000000053f287899 */ /* 0x000fe20008011407 */
[----:B--2---:R-:W-:-:S13]  /*0ec0*/  ISETP.NE.AND P1, PT, R2, 0x1, PT ;  /* 0x000000010200780c */ /* 0x004fda0003f25270 */
[----:B------:R-:W0:Y:S01]  /*0ed0*/  @P1 LDC R19, c[0x0][0x10] ;  /* 0x00000400ff131b82 */ /* 0x000e220000000800 */
[----:B------:R-:W-:Y:S02]  /*0ee0*/  @P1 IMAD.MOV.U32 R7, RZ, RZ, RZ ;  /* 0x000000ffff071224 */ /* 0x000fe400078e00ff */
[----:B------:R-:W-:-:S05]  /*0ef0*/  @P1 IMAD.MOV.U32 R17, RZ, RZ, RZ ;  /* 0x000000ffff111224 */ /* 0x000fca00078e00ff */
[----:B------:R-:W1:Y:S01]  /*0f00*/  @!P1 LDC R11, c[0x0][0xc] ;  /* 0x00000300ff0b9b82 */ /* 0x000e620000000800 */
[----:B------:R-:W-:Y:S01]  /*0f10*/  ULDC UR4, c[0x0][0xc] ;  /* 0x0000030000047ab9 */ /* 0x000fe20000000800 */
[----:B------:R-:W-:Y:S02]  /*0f20*/  ULDC UR5, c[0x0][0x10] ;  /* 0x0000040000057ab9 */ /* 0x000fe40000000800 */
[----:B------:R-:W-:-:S04]  /*0f30*/  UIMAD.WIDE.U32 UR4, UR4, UR5, URZ ;  /* 0x00000005040472a5 */ /* 0x000fc8000f8e003f */
[----:B------:R-:W2:Y:S01]  /*0f40*/  LDC R2, c[0x0][0x14] ;  /* 0x00000500ff027b82 */ /* 0x000ea20000000800 */
[----:B0-----:R-:W-:-:S04]  /*0f50*/  @P1 IMAD.WIDE.U32 R18, R19, UR12, R6 ;  /* 0x0000000c13121c25 */ /* 0x001fc8000f8e0006 */
[----:B------:R-:W-:Y:S02]  /*0f60*/  @P1 IMAD.IADD R17, R19, 0x1, R17 ;  /* 0x0000000113111824 */ /* 0x000fe400078e0211 */
[----:B-1----:R-:W-:-:S04]  /*0f70*/  @!P1 IMAD.WIDE.U32 R8, R6, R11, R8 ;  /* 0x0000000b06089225 */ /* 0x002fc800078e0008 */
[----:B------:R-:W-:Y:S02]  /*0f80*/  @!P1 IMAD.MOV.U32 R18, RZ, RZ, R8 ;  /* 0x000000ffff129224 */ /* 0x000fe400078e0008 */
[----:B------:R-:W-:Y:S02]  /*0f90*/  @!P1 IMAD.MOV.U32 R17, RZ, RZ, R9 ;  /* 0x000000ffff119224 */ /* 0x000fe400078e0009 */
[----:B--2---:R-:W-:-:S04]  /*0fa0*/  IMAD.WIDE.U32 R12, R2, UR4, RZ ;  /* 0x00000004020c7c25 */ /* 0x004fc8000f8e00ff */
[----:B------:R-:W-:Y:S01]  /*0fb0*/  IMAD R23, R2, UR5, RZ ;  /* 0x0000000502177c24 */ /* 0x000fe2000f8e02ff */
[----:B------:R0:W-:Y:S03]  /*0fc0*/  STL.64 [R1], R12 ;  /* 0x0000000c01007387 */ /* 0x0001e60000100a00 */
[----:B------:R-:W-:Y:S01]  /*0fd0*/  IMAD.IADD R23, R13, 0x1, R23 ;  /* 0x000000010d177824 */ /* 0x000fe200078e0217 */
[----:B------:R-:W-:Y:S06]  /*0fe0*/  @P0 BRA `(.L_x_12) ;  /* 0x0000000000200947 */ /* 0x000fec0003800000 */
[----:B------:R-:W-:Y:S01]  /*0ff0*/  UISETP.GE.U32.AND UP0, UPT, UR40, 0x12, UPT ;  /* 0x000000122800788c */ /* 0x000fe2000bf06070 */
[----:B------:R-:W-:Y:S01]  /*1000*/  IADD3 R18, P0, R18, R12, RZ ;  /* 0x0000000c12127210 */ /* 0x000fe20007f1e0ff */
[----:B------:R-:W-:Y:S01]  /*1010*/  UIMAD.WIDE.U32 UR4, UR40, 0x38e38e39, URZ ;  /* 0x38e38e39280478a5 */ /* 0x000fe2000f8e003f */
[----:B------:R-:W-:-:S03]  /*1020*/  UMOV UR39, URZ ;  /* 0x0000003f00277c82 */ /* 0x000fc60008000000 */
[----:B------:R-:W-:Y:S01]  /*1030*/  USHF.R.U32.HI UR4, URZ, 0x2, UR5 ;  /* 0x000000023f047899 */ /* 0x000fe20008011605 */
[----:B------:R-:W-:-:S03]  /*1040*/  IMAD.X R17, R23, 0x1, R17, P0 ;  /* 0x0000000117117824 */ /* 0x000fc600000e0611 */
[----:B------:R-:W-:Y:S02]  /*1050*/  UIMAD UR38, UR4, -0x12, UR40 ;  /* 0xffffffee042678a4 */ /* 0x000fe4000f8e0228 */
[----:B------:R-:W-:-:S12]  /*1060*/  @UP0 ULOP3.LUT UR39, UR4, 0x1, URZ, 0xc0, !UPT ;  /* 0x0000000104270892 */ /* 0x000fd8000f8ec03f */
.L_x_12:
[----:B------:R-:W-:Y:S01]  /*1070*/  ISETP.GE.U32.AND P0, PT, R18, UR8, PT ;  /* 0x0000000812007c0c */ /* 0x000fe2000bf06070 */
[----:B------:R-:W-:Y:S01]  /*1080*/  IMAD.MOV.U32 R19, RZ, RZ, -0x1 ;  /* 0xffffffffff137424 */ /* 0x000fe200078e00ff */
[----:B------:R-:W-:Y:S01]  /*1090*/  PRMT R8, RZ, 0x7610, R8 ;  /* 0x00007610ff087816 */ /* 0x000fe20000000008 */
[----:B------:R-:W-:Y:S01]  /*10a0*/  IMAD.MOV.U32 R22, RZ, RZ, -0x1 ;  /* 0xffffffffff167424 */ /* 0x000fe200078e00ff */
[----:B------:R-:W-:Y:S01]  /*10b0*/  ISETP.GE.U32.AND.EX P0, PT, R17, UR9, PT, P0 ;  /* 0x0000000911007c0c */ /* 0x000fe2000bf06100 */
[----:B------:R-:W-:-:S12]  /*10c0*/  IMAD.MOV.U32 R2, RZ, RZ, -0x1 ;  /* 0xffffffffff027424 */ /* 0x000fd800078e00ff */
[----:B------:R-:W-:Y:S05]  /*10d0*/  @P0 BRA `(.L_x_13) ;  /* 0x00000004002c0947 */ /* 0x000fea0003800000 */
[----:B------:R-:W1:Y:S01]  /*10e0*/  LDC.64 R26, c[0x0][0x628] ;  /* 0x00018a00ff1a7b82 */ /* 0x000e620000000a00 */
[----:B------:R-:W-:Y:S02]  /*10f0*/  IMAD.MOV.U32 R8, RZ, RZ, R18 ;  /* 0x000000ffff087224 */ /* 0x000fe400078e0012 */
[----:B------:R-:W-:-:S05]  /*1100*/  IMAD.MOV.U32 R9, RZ, RZ, R17 ;  /* 0x000000ffff097224 */ /* 0x000fca00078e0011 */
[----:B------:R-:W2:Y:S08]  /*1110*/  LDC R2, c[0x0][0x630] ;  /* 0x00018c00ff027b82 */ /* 0x000eb00000000800 */
[----:B------:R-:W3:Y:S01]  /*1120*/  LDC.64 R28, c[0x0][0x620] ;  /* 0x00018800ff1c7b82 */ /* 0x000ee20000000a00 */
[----:B-1----:R-:W-:-:S04]  /*1130*/  ISETP.NE.U32.AND P0, PT, R26, RZ, PT ;  /* 0x000000ff1a00720c */ /* 0x002fc80003f05070 */
[----:B------:R-:W-:-:S13]  /*1140*/  ISETP.NE.AND.EX P0, PT, R27, RZ, PT, P0 ;  /* 0x000000ff1b00720c */ /* 0x000fda0003f05300 */
[----:B--23--:R-:W-:Y:S05]  /*1150*/  @!P0 BRA `(.L_x_14) ;  /* 0x0000000000288947 */ /* 0x00cfea0003800000 */
[----:B0-----:R-:W0:Y:S02]  /*1160*/  LDC R13, c[0x0][0x634] ;  /* 0x00018d00ff0d7b82 */ /* 0x001e240000000800 */
[----:B0-----:R-:W-:-:S05]  /*1170*/  IADD3 R13, P0, R18, R13, RZ ;  /* 0x0000000d120d7210 */ /* 0x001fca0007f1e0ff */
[----:B------:R-:W-:-:S04]  /*1180*/  IMAD.X R15, RZ, RZ, R17, P0 ;  /* 0x000000ffff0f7224 */ /* 0x000fc800000e0611 */
[----:B------:R-:W-:-:S04]  /*1190*/  IMAD.WIDE.U32 R8, R15, R26, RZ ;  /* 0x0000001a0f087225 */ /* 0x000fc800078e00ff */
[----:B------:R-:W-:-:S04]  /*11a0*/  IMAD.WIDE.U32 R10, P0, R13, R27, R8 ;  /* 0x0000001b0d0a7225 */ /* 0x000fc80007800008 */
[----:B------:R-:W-:-:S04]  /*11b0*/  IMAD.WIDE.U32 R8, R13, R26, RZ ;  /* 0x0000001a0d087225 */ /* 0x000fc800078e00ff */
[----:B------:R-:W-:Y:S01]  /*11c0*/  IMAD.X R13, RZ, RZ, RZ, P0 ;  /* 0x000000ffff0d7224 */ /* 0x000fe200000e06ff */
[----:B------:R-:W-:Y:S01]  /*11d0*/  IADD3 RZ, P0, R9, R10, RZ ;  /* 0x0000000a09ff7210 */ /* 0x000fe20007f1e0ff */
[----:B------:R-:W-:-:S04]  /*11e0*/  IMAD.MOV.U32 R12, RZ, RZ, R11 ;  /* 0x000000ffff0c7224 */ /* 0x000fc800078e000b */
[----:B------:R-:W-:-:S08]  /*11f0*/  IMAD.WIDE.U32.X R8, R15, R27, R12, P0 ;  /* 0x0000001b0f087225 */ /* 0x000fd000000e040c */
.L_x_14:
[----:B------:R-:W1:Y:S01]  /*1200*/  LDC.64 R32, c[0x0][0x640] ;  /* 0x00019000ff207b82 */ /* 0x000e620000000a00 */
[-C--:B------:R-:W-:Y:S01]  /*1210*/  SHF.R.U64 R30, R8, R2.reuse, R9 ;  /* 0x00000002081e7219 */ /* 0x080fe20000001209 */
[----:B------:R-:W-:Y:S01]  /*1220*/  IMAD.MOV.U32 R19, RZ, RZ, R17 ;  /* 0x000000ffff137224 */ /* 0x000fe200078e0011 */
[----:B------:R-:W-:Y:S01]  /*1230*/  SHF.R.U32.HI R2, RZ, R2, R9 ;  /* 0x00000002ff027219 */ /* 0x000fe20000011609 */
[----:B------:R-:W-:Y:S01]  /*1240*/  IMAD.MOV.U32 R26, RZ, RZ, 0x1 ;  /* 0x00000001ff1a7424 */ /* 0x000fe200078e00ff */
[----:B------:R-:W-:-:S03]  /*1250*/  IADD3 R11, P0, RZ, -R30, RZ ;  /* 0x8000001eff0b7210 */ /* 0x000fc60007f1e0ff */
[----:B------:R-:W2:Y:S02]  /*1260*/  LDC R10, c[0x0][0x618] ;  /* 0x00018600ff0a7b82 */ /* 0x000ea40000000800 */
[----:B------:R-:W-:-:S04]  /*1270*/  IMAD.X R9, RZ, RZ, ~R2, P0 ;  /* 0x000000ffff097224 */ /* 0x000fc800000e0e02 */
[-C--:B------:R-:W-:Y:S02]  /*1280*/  IMAD R2, R9, R28.reuse, RZ ;  /* 0x0000001c09027224 */ /* 0x080fe400078e02ff */
[----:B0-----:R-:W0:Y:S01]  /*1290*/  LDC R13, c[0x0][0x608] ;  /* 0x00018200ff0d7b82 */ /* 0x001e220000000800 */
[----:B------:R-:W-:-:S04]  /*12a0*/  IMAD.WIDE.U32 R8, R11, R28, R18 ;  /* 0x0000001c0b087225 */ /* 0x000fc800078e0012 */
[----:B------:R-:W-:Y:S02]  /*12b0*/  IMAD R11, R11, R29, R2 ;  /* 0x0000001d0b0b7224 */ /* 0x000fe400078e0202 */
[----:B------:R-:W-:Y:S01]  /*12c0*/  IMAD.MOV.U32 R2, RZ, RZ, -0x1 ;  /* 0xffffffffff027424 */ /* 0x000fe200078e00ff */
[----:B------:R-:W3:Y:S01]  /*12d0*/  LDC R31, c[0x0][0x658] ;  /* 0x00019600ff1f7b82 */ /* 0x000ee20000000800 */
[----:B------:R-:W-:Y:S01]  /*12e0*/  IMAD.IADD R9, R9, 0x1, R11 ;  /* 0x0000000109097824 */ /* 0x000fe200078e020b */
[----:B-1----:R-:W-:-:S04]  /*12f0*/  ISETP.NE.U32.AND P0, PT, R32, RZ, PT ;  /* 0x000000ff2000720c */ /* 0x002fc80003f05070 */
[----:B------:R-:W-:Y:S02]  /*1300*/  ISETP.NE.AND.EX P0, PT, R33, RZ, PT, P0 ;  /* 0x000000ff2100720c */ /* 0x000fe40003f05300 */
[----:B------:R-:W1:Y:S01]  /*1310*/  LDC R29, c[0x0][0x600] ;  /* 0x00018000ff1d7b82 */ /* 0x000e620000000800 */
[-CC-:B--2---:R-:W-:Y:S02]  /*1320*/  SHF.R.U64 R27, R8, R10.reuse, R9.reuse ;  /* 0x0000000a081b7219 */ /* 0x184fe40000001209 */
[----:B------:R-:W-:-:S05]  /*1330*/  SHF.R.U32.HI R8, RZ, R10, R9 ;  /* 0x0000000aff087219 */ /* 0x000fca0000011609 */
[----:B------:R-:W2:Y:S01]  /*1340*/  LDC R22, c[0x0][0x648] ;  /* 0x00019200ff167b82 */ /* 0x000ea20000000800 */
[-CC-:B0-----:R-:W-:Y:S02]  /*1350*/  SHF.R.U64 R34, R27, R13.reuse, R8.reuse ;  /* 0x0000000d1b227219 */ /* 0x181fe40000001208 */
[----:B------:R-:W-:-:S05]  /*1360*/  SHF.R.U32.HI R8, RZ, R13, R8 ;  /* 0x0000000dff087219 */ /* 0x000fca0000011608 */
[----:B------:R-:W0:Y:S01]  /*1370*/  LDC R24, c[0x0][0x638] ;  /* 0x00018e00ff187b82 */ /* 0x000e220000000800 */
[-CC-:B---3--:R-:W-:Y:S02]  /*1380*/  SHF.R.U64 R36, R34, R31.reuse, R8.reuse ;  /* 0x0000001f22247219 */ /* 0x188fe40000001208 */
[-C--:B------:R-:W-:Y:S02]  /*1390*/  SHF.L.U32 R2, R2, R31.reuse, RZ ;  /* 0x0000001f02027219 */ /* 0x080fe400000006ff */
[----:B------:R-:W-:Y:S01]  /*13a0*/  SHF.R.U32.HI R9, RZ, R31, R8 ;  /* 0x0000001fff097219 */ /* 0x000fe20000011608 */
[----:B------:R-:W-:Y:S01]  /*13b0*/  IMAD.MOV.U32 R8, RZ, RZ, R36 ;  /* 0x000000ffff087224 */ /* 0x000fe200078e0024 */
[----:B------:R-:W-:Y:S01]  /*13c0*/  LOP3.LUT R15, RZ, R2, RZ, 0x33, !PT ;  /* 0x00000002ff0f7212 */ /* 0x000fe200078e33ff */
[----:B------:R-:W3:Y:S01]  /*13d0*/  LDC R28, c[0x0][0x610] ;  /* 0x00018400ff1c7b82 */ /* 0x000ee20000000800 */
[----:B------:R-:W-:Y:S05]  /*13e0*/  @!P0 BRA `(.L_x_15) ;  /* 0x0000000000288947 */ /* 0x000fea0003800000 */
[----:B------:R-:W4:Y:S02]  /*13f0*/  LDC R13, c[0x0][0x64c] ;  /* 0x00019300ff0d7b82 */ /* 0x000f240000000800 */
[----:B----4-:R-:W-:-:S05]  /*1400*/  IADD3 R13, P0, R36, R13, RZ ;  /* 0x0000000d240d7210 */ /* 0x010fca0007f1e0ff */
        /* <DEDUP_REMOVED lines=8> */
.L_x_15:
[----:B--2---:R-:W-:Y:S01]  /*1490*/  SHF.R.U64 R7, R8, R22, R9 ;  /* 0x0000001608077219 */ /* 0x004fe20000001209 */
[----:B-1----:R-:W-:Y:S01]  /*14a0*/  VIADD R8, R29, 0xffffffff ;  /* 0xffffffff1d087836 */ /* 0x002fe20000000000 */
[----:B------:R-:W-:Y:S01]  /*14b0*/  SHF.L.U32 R2, R26, R31, RZ ;  /* 0x0000001f1a027219 */ /* 0x000fe200000006ff */
[----:B------:R-:W-:Y:S01]  /*14c0*/  @P1 IMAD R21, R25, R20, R6 ;  /* 0x0000001419151224 */ /* 0x000fe200078e0206 */
[----:B------:R-:W-:Y:S01]  /*14d0*/  LOP3.LUT R15, R34, R15, RZ, 0xc0, !PT ;  /* 0x0000000f220f7212 */ /* 0x000fe200078ec0ff */
[----:B------:R-:W-:Y:S01]  /*14e0*/  IMAD.MOV R9, RZ, RZ, -R7 ;  /* 0x000000ffff097224 */ /* 0x000fe200078e0a07 */
[----:B------:R-:W-:-:S03]  /*14f0*/  LOP3.LUT R8, R27, R8, RZ, 0xc0, !PT ;  /* 0x000000081b087212 */ /* 0x000fc600078ec0ff */
[----:B------:R-:W-:Y:S02]  /*1500*/  IMAD R6, R2, R7, R15 ;  /* 0x0000000702067224 */ /* 0x000fe400078e020f */
[----:B0-----:R-:W-:Y:S02]  /*1510*/  IMAD R2, R9, R24, R36 ;  /* 0x0000001809027224 */ /* 0x001fe400078e0224 */
[----:B---3--:R-:W-:Y:S02]  /*1520*/  IMAD R19, R6, R28, R21 ;  /* 0x0000001c06137224 */ /* 0x008fe400078e0215 */
[----:B------:R-:W-:Y:S02]  /*1530*/  IMAD R2, R2, R29, R8 ;  /* 0x0000001d02027224 */ /* 0x000fe400078e0208 */
[----:B------:R-:W-:-:S03]  /*1540*/  IMAD.MOV.U32 R6, RZ, RZ, 0x1 ;  /* 0x00000001ff067424 */ /* 0x000fc600078e00ff */
[----:B------:R-:W-:Y:S02]  /*1550*/  SEL R22, R2, R19, !P1 ;  /* 0x0000001302167207 */ /* 0x000fe40004800000 */
[----:B------:R-:W-:Y:S01]  /*1560*/  SEL R19, R19, R2, !P1 ;  /* 0x0000000213137207 */ /* 0x000fe20004800000 */
[----:B------:R-:W-:Y:S01]  /*1570*/  IMAD.MOV.U32 R2, RZ, RZ, R30 ;  /* 0x000000ffff027224 */ /* 0x000fe200078e001e */
[----:B------:R-:W-:-:S07]  /*1580*/  PRMT R8, R6, 0x7610, R8 ;  /* 0x0000761006087816 */ /* 0x000fce0000000008 */
.L_x_13:
[----:B------:R-:W-:Y:S05]  /*1590*/  @!P2 BRA `(.L_x_16) ;  /* 0x00000000000ca947 */ /* 0x000fea0003800000 */
[----:B------:R-:W-:Y:S01]  /*15a0*/  UCGABAR_WAIT ;  /* 0x0000000000007dc7 */ /* 0x000fe20008000000 */
[----:B------:R-:W-:Y:S01]  /*15b0*/  CCTL.IVALL ;  /* 0x00000000ff00798f */ /* 0x000fe20002000000 */
[----:B------:R-:W-:Y:S05]  /*15c0*/  BRA `(.L_x_17) ;  /* 0x0000000000047947 */ /* 0x000fea0003800000 */
.L_x_16:
[----:B------:R-:W-:Y:S06]  /*15d0*/  BAR.SYNC.DEFER_BLOCKING 0x0 ;  /* 0x0000000000007b1d */ /* 0x000fec0000010000 */
.L_x_17:
[----:B------:R-:W-:Y:S05]  /*15e0*/  @!P3 BRA `(.L_x_18) ;  /* 0x000000540020b947 */ /* 0x000fea0003800000 */
[----:B------:R-:W-:-:S13]  /*15f0*/  ISETP.GT.U32.AND P0, PT, R35, 0x1, PT ;  /* 0x000000012300780c */ /* 0x000fda0003f04070 */
[----:B------:R-:W-:Y:S05]  /*1600*/  @P0 EXIT ;  /* 0x000000000000094d */ /* 0x000fea0003800000 */
.L_x_19:
[----:B------:R-:W-:-:S08]  /*1610*/  NOP ;  /* 0x0000000000007918 */ /* 0x000fd00000000000 */
[----:B------:R-:W1:Y:S02]  /*1620*/  USETMAXREG.TRY_ALLOC.CTAPOOL UP0, 0xe8 ;  /* 0x000000e8000079c8 */ /* 0x000e640008000600 */
[----:B-1----:R-:W-:-:S13]  /*1630*/  PLOP3.LUT P0, PT, PT, PT, UP0, 0x80, 0x0 ;  /* 0x000000000000781c */ /* 0x002fda0003f0f008 */
[----:B------:R-:W-:Y:S05]  /*1640*/  @!P0 BRA `(.L_x_19) ;  /* 0xfffffffc00f08947 */ /* 0x000fea000383ffff */
[----:B------:R-:W-:-:S13]  /*1650*/  LOP3.LUT P0, RZ, R8, 0xff, RZ, 0xc0, !PT ;  /* 0x000000ff08ff7812 */ /* 0x000fda000780c0ff */
[----:B------:R-:W-:Y:S05]  /*1660*/  @!P0 EXIT ;  /* 0x000000000000894d */ /* 0x000fea0003800000 */
[----:B------:R-:W1:Y:S01]  /*1670*/  S2UR UR4, SR_CgaCtaId ;  /* 0x00000000000479c3 */ /* 0x000e620000008800 */
[----:B------:R-:W-:Y:S01]  /*1680*/  VIADD R14, R14, 0xffffffff ;  /* 0xffffffff0e0e7836 */ /* 0x000fe20000000000 */
[CC--:B------:R-:W-:Y:S01]  /*1690*/  LEA.HI R4, R0.reuse, R3.reuse, RZ, 0x2 ;  /* 0x0000000300047211 */ /* 0x0c0fe200078f10ff */
[----:B------:R-:W-:Y:S01]  /*16a0*/  UMOV UR41, 0x400 ;  /* 0x0000040000297882 */ /* 0x000fe20000000000 */
[----:B------:R-:W-:Y:S01]  /*16b0*/  LEA.HI R0, R0, R3, RZ, 0x5 ;  /* 0x0000000300007211 */ /* 0x000fe200078f28ff */
[----:B------:R-:W-:Y:S01]  /*16c0*/  UISETP.LT.AND UP0, UPT, UR40, 0x1, UPT ;  /* 0x000000012800788c */ /* 0x000fe2000bf01270 */
[----:B------:R-:W-:Y:S01]  /*16d0*/  R2UR UR42, R14 ;  /* 0x000000000e2a72ca */ /* 0x000fe200000e0000 */
[----:B------:R-:W-:Y:S01]  /*16e0*/  ULDC UR6, c[0x0][0x284] ;  /* 0x0000a10000067ab9 */ /* 0x000fe20000000800 */
[--C-:B------:R-:W-:Y:S01]  /*16f0*/  SHF.R.S32.HI R92, RZ, 0x2, R4.reuse ;  /* 0x00000002ff5c7819 */ /* 0x100fe20000011404 */
[----:B------:R-:W-:Y:S01]  /*1700*/  USEL UR43, UR40, 0x1, UP0 ;  /* 0x00000001282b7887 */ /* 0x000fe20008000000 */
[----:B------:R-:W-:Y:S01]  /*1710*/  SHF.R.S32.HI R5, RZ, 0x1f, R4 ;  /* 0x0000001fff057819 */ /* 0x000fe20000011404 */
[----:B------:R-:W-:Y:S01]  /*1720*/  USHF.L.U32 UR46, UR40, 0x1, URZ ;  /* 0x00000001282e7899 */ /* 0x000fe2000800063f */
[----:B------:R-:W-:Y:S01]  /*1730*/  LOP3.LUT R94, R4, 0xfffffffc, RZ, 0xc0, !PT ;  /* 0xfffffffc045e7812 */ /* 0x000fe200078ec0ff */
[----:B------:R-:W-:Y:S01]  /*1740*/  UIADD3 UR43, -UR43, UR40, URZ ;  /* 0x000000282b2b7290 */ /* 0x000fe2000fffe13f */
[----:B------:R-:W-:-:S02]  /*1750*/  LEA.HI R5, R5, R92, RZ, 0x3 ;  /* 0x0000005c05057211 */ /* 0x000fc400078f18ff */
[----:B------:R-:W-:Y:S01]  /*1760*/  ISETP.NE.AND P0, PT, R14, RZ, PT ;  /* 0x000000ff0e00720c */ /* 0x000fe20003f05270 */
[----:B------:R-:W-:Y:S01]  /*1770*/  IMAD.IADD R94, R3, 0x1, -R94 ;  /* 0x00000001035e7824 */ /* 0x000fe200078e0a5e */
[----:B------:R-:W-:Y:S01]  /*1780*/  LOP3.LUT R5, R5, 0xfffffff8, RZ, 0xc0, !PT ;  /* 0xfffffff805057812 */ /* 0x000fe200078ec0ff */
[----:B------:R-:W-:Y:S01]  /*1790*/  USHF.L.U32 UR42, UR42, 0x3, URZ ;  /* 0x000000032a2a7899 */ /* 0x000fe2000800063f */
[----:B------:R-:W-:Y:S02]  /*17a0*/  LOP3.LUT R102, R16, 0x1, RZ, 0xfc, !PT ;  /* 0x0000000110667812 */ /* 0x000fe400078efcff */
[----:B------:R-:W-:Y:S01]  /*17b0*/  SEL R103, RZ, 0x1, P0 ;  /* 0x00000001ff677807 */ /* 0x000fe20000000000 */
[----:B------:R-:W-:Y:S01]  /*17c0*/  IMAD.IADD R92, R92, 0x1, -R5 ;  /* 0x000000015c5c7824 */ /* 0x000fe200078e0a05 */
[----:B-1----:R-:W-:Y:S01]  /*17d0*/  ULEA UR41, UR4, UR41, 0x18 ;  /* 0x0000002904297291 */ /* 0x002fe2000f8ec03f */
[----:B------:R-:W-:Y:S01]  /*17e0*/  SHF.R.S32.HI R5, RZ, 0x5, R0 ;  /* 0x00000005ff057819 */ /* 0x000fe20000011400 */
[----:B------:R-:W-:-:S02]  /*17f0*/  IMAD.U32 R96, RZ, RZ, UR42 ;  /* 0x0000002aff607e24 */ /* 0x000fc4000f8e00ff */
[----:B------:R-:W-:Y:S01]  /*1800*/  UIADD3 UR47, UR41, 0x130, URZ ;  /* 0x00000130292f7890 */ /* 0x000fe2000fffe03f */
[--C-:B------:R-:W-:Y:S01]  /*1810*/  SHF.R.S32.HI R93, RZ, 0x1f, R92.reuse ;  /* 0x0000001fff5d7819 */ /* 0x100fe2000001145c */
[----:B------:R-:W-:Y:S01]  /*1820*/  UIADD3 UR4, UR41, 0x200, URZ ;  /* 0x0000020029047890 */ /* 0x000fe2000fffe03f */
[C-C-:B------:R-:W-:Y:S01]  /*1830*/  IMAD R99, R5.reuse, -0x10, -R92.reuse ;  /* 0xfffffff005637824 */ /* 0x140fe200078e0a5c */
[----:B------:R-:W-:Y:S01]  /*1840*/  UIADD3 UR5, UR41, 0x12200, URZ ;  /* 0x0001220029057890 */ /* 0x000fe2000fffe03f */
[C---:B------:R-:W-:Y:S01]  /*1850*/  LOP3.LUT R98, R96.reuse, 0x8, RZ, 0xc0, !PT ;  /* 0x0000000860627812 */ /* 0x040fe200078ec0ff */
[----:B------:R-:W-:Y:S01]  /*1860*/  USHF.R.U32.HI UR4, URZ, 0x4, UR4 ;  /* 0x000000043f047899 */ /* 0x000fe20008011604 */
[----:B------:R-:W-:Y:S01]  /*1870*/  IMAD.U32 R95, RZ, RZ, UR47 ;  /* 0x0000002fff5f7e24 */ /* 0x000fe2000f8e00ff */
[----:B------:R-:W-:Y:S01]  /*1880*/  USHF.R.U32.HI UR5, URZ, 0x4, UR5 ;  /* 0x000000043f057899 */ /* 0x000fe20008011605 */
[----:B------:R-:W-:Y:S01]  /*1890*/  IMAD.WIDE R92, R5, 0x10, R92 ;  /* 0x00000010055c7825 */ /* 0x000fe200078e025c */
[----:B------:R-:W-:Y:S01]  /*18a0*/  ULOP3.LUT UR4, UR4, 0x3fff, URZ, 0xc0, !UPT ;  /* 0x00003fff04047892 */ /* 0x000fe2000f8ec03f */
[----:B------:R-:W-:Y:S01]  /*18b0*/  LOP3.LUT R96, R96, 0x8, RZ, 0xc, !PT ;  /* 0x0000000860607812 */ /* 0x000fe200078e0cff */
[----:B------:R-:W-:Y:S01]  /*18c0*/  ULOP3.LUT UR5, UR5, 0x3fff, URZ, 0xc0, !UPT ;  /* 0x00003fff05057892 */ /* 0x000fe2000f8ec03f */
[----:B------:R-:W-:Y:S01]  /*18d0*/  VIADD R97, R95, UR42 ;  /* 0x0000002a5f617c36 */ /* 0x000fe20008000000 */
[----:B------:R-:W-:Y:S01]  /*18e0*/  LOP3.LUT R98, R98, 0x18, RZ, 0x3c, !PT ;  /* 0x0000001862627812 */ /* 0x000fe200078e3cff */
[----:B------:R-:W-:Y:S01]  /*18f0*/  VIADD R99, R99, UR6 ;  /* 0x0000000663637c36 */ /* 0x000fe20008000000 */
[----:B------:R-:W-:-:S02]  /*1900*/  ULOP3.LUT UR44, UR4, 0x10000, URZ, 0xfc, !UPT ;  /* 0x00010000042c7892 */ /* 0x000fc4000f8efc3f */
[----:B------:R-:W-:-:S12]  /*1910*/  ULOP3.LUT UR45, UR5, 0x10000, URZ, 0xfc, !UPT ;  /* 0x00010000052d7892 */ /* 0x000fd8000f8efc3f */
.L_x_167:
[----:B------:R-:W-:Y:S01]  /*1920*/  SHF.L.U32 R0, R103, 0x1f, RZ ;  /* 0x0000001f67007819 */ /* 0x000fe200000006ff */
[----:B------:R-:W-:Y:S02]  /*1930*/  ULDC UR4, c[0x0][0x28c] ;  /* 0x0000a30000047ab9 */ /* 0x000fe40000000800 */
[----:B------:R-:W-:Y:S01]  /*1940*/  ISETP.LT.AND P1, PT, RZ, UR4, PT ;  /* 0x00000004ff007c0c */ /* 0x000fe2000bf21270 */
[----:B------:R-:W1:Y:S02]  /*1950*/  SYNCS.PHASECHK.TRANS64.TRYWAIT P0, [R95+UR42], R0 ;  /* 0x000000005f0075a7 */ /* 0x000e64000800016a */
[----:B-1-34-:R-:W-:Y:S10]  /*1960*/  @!P0 BRA `(.L_x_20) ;  /* 0x00000068004c8947 */ /* 0x01aff40003800000 */
.L_x_203:
[----:B------:R-:W-:Y:S05]  /*1970*/  @P1 BRA `(.L_x_21) ;  /* 0x0000000000401947 */ /* 0x000fea0003800000 */
[----:B-1----:R-:W-:Y:S01]  /*1980*/  MOV R0, 0x0 ;  /* 0x0000000000007802 */ /* 0x002fe20000000f00 */
[----:B------:R-:W-:Y:S01]  /*1990*/  ULDC.64 UR4, c[0x4][0x68] ;  /* 0x01001a0000047ab9 */ /* 0x000fe20000000a00 */
[----:B------:R-:W-:Y:S01]  /*19a0*/  ULDC.64 UR6, c[0x4][0x8] ;  /* 0x0100020000067ab9 */ /* 0x000fe20000000a00 */
[----:B------:R-:W-:Y:S01]  /*19b0*/  IMAD.U32 R4, RZ, RZ, UR4 ;  /* 0x00000004ff047e24 */ /* 0x000fe2000f8e00ff */
[----:B------:R1:W2:Y:S01]  /*19c0*/  LDC.64 R14, c[0x4][R0] ;  /* 0x01000000000e7b82 */ /* 0x0002a20000000a00 */
[----:B------:R-:W-:Y:S01]  /*19d0*/  IMAD.U32 R5, RZ, RZ, UR5 ;  /* 0x00000005ff057e24 */ /* 0x000fe2000f8e00ff */
[----:B------:R-:W-:Y:S01]  /*19e0*/  ULDC.64 UR4, c[0x4][0x70] ;  /* 0x01001c0000047ab9 */ /* 0x000fe20000000a00 */
[----:B------:R-:W-:Y:S02]  /*19f0*/  IMAD.U32 R10, RZ, RZ, UR6 ;  /* 0x00000006ff0a7e24 */ /* 0x000fe4000f8e00ff */
[----:B------:R-:W-:Y:S02]  /*1a00*/  IMAD.U32 R6, RZ, RZ, UR4 ;  /* 0x00000004ff067e24 */ /* 0x000fe4000f8e00ff */
[----:B------:R-:W-:-:S02]  /*1a10*/  IMAD.U32 R7, RZ, RZ, UR5 ;  /* 0x00000005ff077e24 */ /* 0x000fc4000f8e00ff */
[----:B------:R-:W-:Y:S02]  /*1a20*/  IMAD.U32 R11, RZ, RZ, UR7 ;  /* 0x00000007ff0b7e24 */ /* 0x000fe4000f8e00ff */
[----:B------:R-:W-:Y:S02]  /*1a30*/  IMAD.MOV.U32 R8, RZ, RZ, 0x1e1 ;  /* 0x000001e1ff087424 */ /* 0x000fe400078e00ff */
[----:B0-----:R-:W-:Y:S02]  /*1a40*/  IMAD.MOV.U32 R12, RZ, RZ, 0x1 ;  /* 0x00000001ff0c7424 */ /* 0x001fe400078e00ff */
[----:B-1----:R-:W-:-:S07]  /*1a50*/  IMAD.MOV.U32 R13, RZ, RZ, RZ ;  /* 0x000000ffff0d7224 */ /* 0x002fce00078e00ff */
[----:B------:R-:W-:-:S07]  /*1a60*/  LEPC R20, `(.L_x_21) ;  /* 0x000000001014794e */ /* 0x000fce0000000000 */
[----:B--2--5:R-:W-:Y:S05]  /*1a70*/  CALL.ABS.NOINC R14 ;  /* 0x000000000e007343 */ /* 0x024fea0003c00000 */
.L_x_21:
[----:B------:R-:W-:-:S13]  /*1a80*/  ISETP.NE.AND P0, PT, R102, 0x3, PT ;  /* 0x000000036600780c */ /* 0x000fda0003f05270 */
[----:B------:R-:W-:Y:S05]  /*1a90*/  @!P0 BRA `(.L_x_22) ;  /* 0x0000000000048947 */ /* 0x000fea0003800000 */
[----:B------:R-:W-:Y:S01]  /*1aa0*/  BPT.TRAP 0x1 ;  /* 0x000000040000795c */ /* 0x000fe20000300000 */
.L_x_22:
[----:B------:R-:W-:Y:S02]  /*1ab0*/  IMAD.U32 R3, RZ, RZ, UR38 ;  /* 0x00000026ff037e24 */ /* 0x000fe4000f8e00ff */
[----:B-1----:R-:W-:-:S03]  /*1ac0*/  IMAD.U32 R0, RZ, RZ, UR39 ;  /* 0x00000027ff007e24 */ /* 0x002fc6000f8e00ff */
[----:B------:R-:W-:Y:S02]  /*1ad0*/  LEA R3, R3, UR41, 0x3 ;  /* 0x0000002903037c11 */ /* 0x000fe4000f8e18ff */
[----:B------:R-:W-:-:S04]  /*1ae0*/  SHF.L.U32 R0, R0, 0x1f, RZ ;  /* 0x0000001f00007819 */ /* 0x000fc800000006ff */
[----:B------:R1:W2:Y:S01]  /*1af0*/  SYNCS.PHASECHK.TRANS64.TRYWAIT P1, [R3+URZ], R0 ;  /* 0x00000000030075a7 */ /* 0x0002a2000802017f */
[----:B------:R-:W-:Y:S05]  /*1b00*/  @!P0 BRA `(.L_x_23) ;  /* 0x0000000000048947 */ /* 0x000fea0003800000 */
[----:B------:R-:W-:Y:S01]  /*1b10*/  BPT.TRAP 0x1 ;  /* 0x000000040000795c */ /* 0x000fe20000300000 */
.L_x_23:
[----:B--2---:R-:W-:Y:S05]  /*1b20*/  @P1 BRA `(.L_x_24) ;  /* 0x0000000000081947 */ /* 0x004fea0003800000 */
[----:B------:R-:W2:Y:S02]  /*1b30*/  SYNCS.PHASECHK.TRANS64.TRYWAIT P1, [R3+URZ], R0 ;  /* 0x00000000030075a7 */ /* 0x000ea4000802017f */
[----:B--2---:R-:W-:Y:S05]  /*1b40*/  @!P1 BRA `(.L_x_25) ;  /* 0x0000006400e89947 */ /* 0x004fea0003800000 */
.L_x_24:
[----:B------:R-:W-:Y:S05]  /*1b50*/  WARPSYNC.ALL ;  /* 0x0000000000007948 */ /* 0x000fea0003800000 */
[----:B------:R-:W-:Y:S01]  /*1b60*/  ULEA UR4, UR38, UR44, 0x8 ;  /* 0x0000002c26047291 */ /* 0x000fe2000f8e403f */
[----:B------:R-:W-:Y:S01]  /*1b70*/  WARPGROUP.ARRIVE ;  /* 0x00000000000079c5 */ /* 0x000fe20000000000 */
[----:B------:R-:W-:Y:S01]  /*1b80*/  ULEA UR6, UR38, UR45, 0x9 ;  /* 0x0000002d26067291 */ /* 0x000fe2000f8e483f */
[----:B-12---:R-:W-:Y:S01]  /*1b90*/  IMAD.U32 R0, RZ, RZ, UR43 ;  /* 0x0000002bff007e24 */ /* 0x006fe2000f8e00ff */
[----:B------:R-:W-:Y:S01]  /*1ba0*/  UMOV UR5, 0x80000020 ;  /* 0x8000002000057882 */ /* 0x000fe20000000000 */
[----:B------:R-:W-:-:S03]  /*1bb0*/  UMOV UR7, 0x80000020 ;  /* 0x8000002000077882 */ /* 0x000fc60000000000 */
[----:B------:R-:W-:-:S03]  /*1bc0*/  ISETP.GE.AND P1, PT, R0, 0x1, PT ;  /* 0x000000010000780c */ /* 0x000fc60003f26270 */
[----:B------:R-:W-:Y:S01]  /*1bd0*/  HGMMA.64x128x16.F32 R24, gdesc[UR4], RZ, !UPT, gsb0 ;  /* 0x01e00000041879f0 */ /* 0x000fe2000c0008ff */
[----:B------:R-:W-:Y:S02]  /*1be0*/  UIADD3 UR4, UR4, 0x2, URZ ;  /* 0x0000000204047890 */ /* 0x000fe4000fffe03f */
[----:B------:R-:W-:Y:S01]  /*1bf0*/  UIADD3 UR6, UR6, 0x2, URZ ;  /* 0x0000000206067890 */ /* 0x000fe2000fffe03f */
[----:B------:R-:W-:Y:S01]  /*1c00*/  UMOV UR5, 0x80000020 ;  /* 0x8000002000057882 */ /* 0x000fe20000000000 */
[----:B------:R-:W-:Y:S01]  /*1c10*/  UMOV UR7, 0x80000020 ;  /* 0x8000002000077882 */ /* 0x000fe20000000000 */
[----:B------:R-:W-:Y:S02]  /*1c20*/  WARPGROUP.DEPBAR.LE gsb0, 0x0 ;  /* 0x00008000000079c5 */ /* 0x000fe40000010000 */
[----:B------:R-:W-:-:S06]  /*1c30*/  WARPGROUP.ARRIVE ;  /* 0x00000000000079c5 */ /* 0x000fcc0000000000 */
[----:B------:R-:W-:Y:S03]  /*1c40*/  HGMMA.64x128x16.F32 R24, gdesc[UR4], R24, gsb0 ;  /* 0x01e00000041879f0 */ /* 0x000fe60008000818 */
[----:B------:R-:W-:Y:S02]  /*1c50*/  WARPGROUP.DEPBAR.LE gsb0, 0x0 ;  /* 0x00008000000079c5 */ /* 0x000fe40000010000 */
[----:B------:R-:W-:Y:S05]  /*1c60*/  @!P1 BRA `(.L_x_26) ;  /* 0x0000000000d49947 */ /* 0x000fea0003800000 */
[----:B------:R-:W-:Y:S01]  /*1c70*/  UIADD3 UR4, UR38, 0x1, URZ ;  /* 0x0000000126047890 */ /* 0x000fe2000fffe03f */
[----:B------:R-:W-:Y:S02]  /*1c80*/  IMAD.U32 R0, RZ, RZ, UR43 ;  /* 0x0000002bff007e24 */ /* 0x000fe4000f8e00ff */
[----:B------:R-:W-:Y:S01]  /*1c90*/  IMAD.U32 R3, RZ, RZ, UR38 ;  /* 0x00000026ff037e24 */ /* 0x000fe2000f8e00ff */
[----:B------:R-:W-:-:S04]  /*1ca0*/  UISETP.NE.AND UP0, UPT, UR4, 0x12, UPT ;  /* 0x000000120400788c */ /* 0x000fc8000bf05270 */
[----:B------:R-:W-:Y:S02]  /*1cb0*/  USEL UR5, URZ, 0x1, UP0 ;  /* 0x000000013f057887 */ /* 0x000fe40008000000 */
[----:B------:R-:W-:Y:S02]  /*1cc0*/  USEL UR8, UR4, URZ, UP0 ;  /* 0x0000003f04087287 */ /* 0x000fe40008000000 */
[----:B------:R-:W-:-:S06]  /*1cd0*/  ULOP3.LUT UR5, UR39, UR5, URZ, 0x3c, !UPT ;  /* 0x0000000527057292 */ /* 0x000fcc000f8e3c3f */
[----:B------:R-:W-:-:S07]  /*1ce0*/  IMAD.U32 R6, RZ, RZ, UR5 ;  /* 0x00000005ff067e24 */ /* 0x000fce000f8e00ff */
.L_x_33:
[----:B------:R-:W-:Y:S05]  /*1cf0*/  @!P0 BRA `(.L_x_27) ;  /* 0x0000000000048947 */ /* 0x000fea0003800000 */
[----:B------:R-:W-:Y:S01]  /*1d00*/  BPT.TRAP 0x1 ;  /* 0x000000040000795c */ /* 0x000fe20000300000 */
.L_x_27:
[----:B------:R-:W-:Y:S01]  /*1d10*/  ULEA UR4, UR8, UR41, 0x3 ;  /* 0x0000002908047291 */ /* 0x000fe2000f8e183f */
[----:B------:R-:W-:-:S08]  /*1d20*/  SHF.L.U32 R4, R6, 0x1f, RZ ;  /* 0x0000001f06047819 */ /* 0x000fd000000006ff */
[----:B------:R1:W2:Y:S01]  /*1d30*/  SYNCS.PHASECHK.TRANS64.TRYWAIT P1, [UR4], R4 ;  /* 0x00000004ff0075a7 */ /* 0x0002a20008020144 */
[----:B------:R-:W-:Y:S05]  /*1d40*/  @!P0 BRA `(.L_x_28) ;  /* 0x0000000000048947 */ /* 0x000fea0003800000 */
[----:B------:R-:W-:Y:S01]  /*1d50*/  BPT.TRAP 0x1 ;  /* 0x000000040000795c */ /* 0x000fe20000300000 */
.L_x_28:
[----:B--2---:R-:W-:Y:S05]  /*1d60*/  @P1 BRA `(.L_x_29) ;  /* 0x0000000000081947 */ /* 0x004fea0003800000 */
[----:B------:R-:W2:Y:S02]  /*1d70*/  SYNCS.PHASECHK.TRANS64.TRYWAIT P1, [UR4], R4 ;  /* 0x00000004ff0075a7 */ /* 0x000ea40008020144 */
[----:B--2---:R-:W-:Y:S05]  /*1d80*/  @!P1 BRA `(.L_x_30) ;  /* 0x00000064006c9947 */ /* 0x004fea0003800000 */
.L_x_29:
[----:B------:R-:W-:Y:S01]  /*1d90*/  ULEA UR4, UR8, UR44, 0x8 ;  /* 0x0000002c08047291 */ /* 0x000fe2000f8e403f */
[----:B------:R-:W-:Y:S01]  /*1da0*/  WARPGROUP.ARRIVE ;  /* 0x00000000000079c5 */ /* 0x000fe20000000000 */
[----:B------:R-:W-:Y:S01]  /*1db0*/  ULEA UR6, UR8, UR45, 0x9 ;  /* 0x0000002d08067291 */ /* 0x000fe2000f8e483f */
[----:B------:R-:W-:Y:S01]  /*1dc0*/  UMOV UR5, 0x80000020 ;  /* 0x8000002000057882 */ /* 0x000fe20000000000 */
[----:B------:R-:W-:-:S07]  /*1dd0*/  UMOV UR7, 0x80000020 ;  /* 0x8000002000077882 */ /* 0x000fce0000000000 */
[----:B------:R-:W-:Y:S01]  /*1de0*/  HGMMA.64x128x16.F32 R24, gdesc[UR4], R24, gsb0 ;  /* 0x01e00000041879f0 */ /* 0x000fe20008000818 */
        /* <DEDUP_REMOVED lines=9> */
[----:B------:R-:W-:Y:S01]  /*1e80*/  BPT.TRAP 0x1 ;  /* 0x000000040000795c */ /* 0x000fe20000300000 */
.L_x_31:
[----:B------:R-:W-:-:S13]  /*1e90*/  ISETP.NE.AND P1, PT, R89, RZ, PT ;  /* 0x000000ff5900720c */ /* 0x000fda0003f25270 */
[----:B-12---:R-:W-:-:S05]  /*1ea0*/  @P1 LEA R4, R3, UR41, 0x3 ;  /* 0x0000002903041c11 */ /* 0x006fca000f8e18ff */
[----:B------:R-:W-:-:S05]  /*1eb0*/  @P1 VIADD R5, R4, 0x90 ;  /* 0x0000009004051836 */ /* 0x000fca0000000000 */
[----:B------:R-:W-:-:S04]  /*1ec0*/  @P1 PRMT R5, R88, 0x654, R5 ;  /* 0x0000065458051816 */ /* 0x000fc80000000005 */
[----:B------:R1:W-:Y:S01]  /*1ed0*/  @P1 SYNCS.ARRIVE.TRANS64.RED.A1T0 RZ, [R5+URZ], RZ ;  /* 0x000000ff05ff19a7 */ /* 0x0003e2000810043f */
[----:B------:R-:W-:-:S13]  /*1ee0*/  ISETP.GT.U32.AND P1, PT, R16, 0x1, PT ;  /* 0x000000011000780c */ /* 0x000fda0003f24070 */
[----:B-1----:R-:W-:Y:S05]  /*1ef0*/  @P1 BRA `(.L_x_32) ;  /* 0x0000000000041947 */ /* 0x002fea0003800000 */
[----:B------:R-:W-:Y:S01]  /*1f00*/  BPT.TRAP 0x1 ;  /* 0x000000040000795c */ /* 0x000fe20000300000 */
.L_x_32:
[----:B------:R-:W-:Y:S01]  /*1f10*/  UIADD3 UR8, UR8, 0x1, URZ ;  /* 0x0000000108087890 */ /* 0x000fe2000fffe03f */
[C---:B------:R-:W-:Y:S01]  /*1f20*/  ISETP.GT.AND P2, PT, R0.reuse, 0x1, PT ;  /* 0x000000010000780c */ /* 0x040fe20003f44270 */
[----:B------:R-:W-:Y:S02]  /*1f30*/  VIADD R3, R3, 0x1 ;  /* 0x0000000103037836 */ /* 0x000fe40000000000 */
[----:B------:R-:W-:Y:S01]  /*1f40*/  UISETP.NE.AND UP0, UPT, UR8, 0x12, UPT ;  /* 0x000000120800788c */ /* 0x000fe2000bf05270 */
[----:B------:R-:W-:Y:S02]  /*1f50*/  VIADD R0, R0, 0xffffffff ;  /* 0xffffffff00007836 */ /* 0x000fe40000000000 */
[C---:B------:R-:W-:Y:S01]  /*1f60*/  ISETP.NE.AND P1, PT, R3.reuse, 0x12, PT ;  /* 0x000000120300780c */ /* 0x040fe20003f25270 */
[----:B------:R-:W-:Y:S02]  /*1f70*/  USEL UR4, URZ, 0x1, UP0 ;  /* 0x000000013f047887 */ /* 0x000fe40008000000 */
[----:B------:R-:W-:Y:S01]  /*1f80*/  USEL UR8, UR8, URZ, UP0 ;  /* 0x0000003f08087287 */ /* 0x000fe20008000000 */
[----:B------:R-:W-:-:S03]  /*1f90*/  SEL R3, R3, RZ, P1 ;  /* 0x000000ff03037207 */ /* 0x000fc60000800000 */
[----:B------:R-:W-:Y:S01]  /*1fa0*/  LOP3.LUT R6, R6, UR4, RZ, 0x3c, !PT ;  /* 0x0000000406067c12 */ /* 0x000fe2000f8e3cff */
[----:B------:R-:W-:Y:S07]  /*1fb0*/  @P2 BRA `(.L_x_33) ;  /* 0xfffffffc004c2947 */ /* 0x000fee000383ffff */
.L_x_26:
[----:B------:R-:W1:Y:S01]  /*1fc0*/  LDC R0, c[0x0][0x28c] ;  /* 0x0000a300ff007b82 */ /* 0x000e620000000800 */
[----:B------:R2:W-:Y:S01]  /*1fd0*/  SYNCS.ARRIVE.TRANS64.A1T0 RZ, [R96+UR47], RZ ;  /* 0x000000ff60ff79a7 */ /* 0x0005e2000810002f */
[----:B-1----:R-:W-:-:S13]  /*1fe0*/  ISETP.GE.AND P1, PT, R0, 0x1, PT ;  /* 0x000000010000780c */ /* 0x002fda0003f26270 */
[----:B--2---:R-:W-:Y:S05]  /*1ff0*/  @!P1 BRA `(.L_x_34) ;  /* 0x0000000000449947 */ /* 0x004fea0003800000 */
[----:B------:R-:W-:Y:S05]  /*2000*/  @!P0 BRA `(.L_x_35) ;  /* 0x0000000000048947 */ /* 0x000fea0003800000 */
[----:B------:R-:W-:Y:S01]  /*2010*/  BPT.TRAP 0x1 ;  /* 0x000000040000795c */ /* 0x000fe20000300000 */
.L_x_35:
[----:B------:R-:W-:-:S13]  /*2020*/  ISETP.NE.AND P0, PT, R89, RZ, PT ;  /* 0x000000ff5900720c */ /* 0x000fda0003f05270 */
[----:B------:R-:W-:-:S05]  /*2030*/  VOTEU.ANY UP0, P0 ;  /* 0x00000000003f7886 */ /* 0x000fca0000000100 */
[----:B------:R-:W-:-:S06]  /*2040*/  @UP0 UIADD3 UR4, UR43, UR38, URZ ;  /* 0x000000262b040290 */ /* 0x000fcc000fffe03f */
[----:B------:R-:W-:Y:S02]  /*2050*/  IMAD.U32 R4, RZ, RZ, UR4 ;  /* 0x00000004ff047e24 */ /* 0x000fe4000f8e00ff */
[----:B------:R-:W-:Y:S02]  /*2060*/  IMAD.U32 R3, RZ, RZ, UR4 ;  /* 0x00000004ff037e24 */ /* 0x000fe4000f8e00ff */
[----:B------:R-:W-:-:S05]  /*2070*/  @P0 IMAD.WIDE.U32 R4, R4, 0x38e38e39, RZ ;  /* 0x38e38e3904040825 */ /* 0x000fca00078e00ff */
[----:B------:R-:W-:-:S05]  /*2080*/  @P0 SHF.R.U32.HI R0, RZ, 0x2, R5 ;  /* 0x00000002ff000819 */ /* 0x000fca0000011605 */
[----:B------:R-:W-:-:S05]  /*2090*/  @P0 IMAD R0, R0, -0x12, R3 ;  /* 0xffffffee00000824 */ /* 0x000fca00078e0203 */
[----:B------:R-:W-:-:S05]  /*20a0*/  @P0 LEA R0, R0, UR41, 0x3 ;  /* 0x0000002900000c11 */ /* 0x000fca000f8e18ff */
[----:B------:R-:W-:-:S05]  /*20b0*/  @P0 VIADD R3, R0, 0x90 ;  /* 0x0000009000030836 */ /* 0x000fca0000000000 */
[----:B------:R-:W-:-:S04]  /*20c0*/  @P0 PRMT R3, R88, 0x654, R3 ;  /* 0x0000065458030816 */ /* 0x000fc80000000003 */
[----:B------:R1:W-:Y:S01]  /*20d0*/  @P0 SYNCS.ARRIVE.TRANS64.RED.A1T0 RZ, [R3+URZ], RZ ;  /* 0x000000ff03ff09a7 */ /* 0x0003e2000810043f */
[----:B------:R-:W-:-:S13]  /*20e0*/  ISETP.GT.U32.AND P0, PT, R16, 0x1, PT ;  /* 0x000000011000780c */ /* 0x000fda0003f04070 */
[----:B-1----:R-:W-:Y:S05]  /*20f0*/  @P0 BRA `(.L_x_34) ;  /* 0x0000000000040947 */ /* 0x002fea0003800000 */
[----:B------:R-:W-:Y:S01]  /*2100*/  BPT.TRAP 0x1 ;  /* 0x000000040000795c */ /* 0x000fe20000300000 */
.L_x_34:
[----:B------:R-:W-:Y:S01]  /*2110*/  SHF.L.U32 R0, R103, 0x1f, RZ ;  /* 0x0000001f67007819 */ /* 0x000fe200000006ff */
[----:B------:R-:W-:Y:S01]  /*2120*/  UIADD3 UR38, UR46, UR38, URZ ;  /* 0x000000262e267290 */ /* 0x000fe2000fffe03f */
[----:B------:R-:W1:Y:S01]  /*2130*/  LDC R9, c[0x0][0x288] ;  /* 0x0000a200ff097b82 */ /* 0x000e620000000800 */
[----:B------:R-:W-:Y:S01]  /*2140*/  UISETP.GE.U32.AND UP1, UPT, UR46, 0x12, UPT ;  /* 0x000000122e00788c */ /* 0x000fe2000bf26070 */
[----:B------:R-:W-:Y:S01]  /*2150*/  IMAD.SHL.U32 R10, R94, 0x2, RZ ;  /* 0x000000025e0a7824 */ /* 0x000fe200078e00ff */
[----:B------:R-:W-:Y:S02]  /*2160*/  UISETP.GT.U32.AND UP0, UPT, UR38, 0x11, UPT ;  /* 0x000000112600788c */ /* 0x000fe4000bf04070 */
[----:B------:R-:W-:Y:S02]  /*2170*/  UIMAD.WIDE.U32 UR4, UR38, 0x38e38e39, URZ ;  /* 0x38e38e39260478a5 */ /* 0x000fe4000f8e003f */
[----:B------:R-:W-:Y:S01]  /*2180*/  UISETP.LT.U32.AND UP0, UPT, UR46, 0x12, UP0 ;  /* 0x000000122e00788c */ /* 0x000fe20008701070 */
[----:B------:R-:W2:Y:S01]  /*2190*/  SYNCS.PHASECHK.TRANS64.TRYWAIT P0, [R95+UR42+0x10], R0 ;  /* 0x000010005f0075a7 */ /* 0x000ea2000800016a */
[----:B------:R-:W-:Y:S01]  /*21a0*/  USHF.R.U32.HI UR4, URZ, 0x2, UR5 ;  /* 0x000000023f047899 */ /* 0x000fe20008011605 */
[----:B------:R-:W-:Y:S01]  /*21b0*/  SHF.R.S32.HI R11, RZ, 0x1f, R10 ;  /* 0x0000001fff0b7819 */ /* 0x000fe2000001140a */
[----:B------:R-:W-:-:S02]  /*21c0*/  USEL UR6, URZ, 0x1, !UP0 ;  /* 0x000000013f067887 */ /* 0x000fc4000c000000 */
[----:B------:R-:W-:Y:S02]  /*21d0*/  UIMAD UR38, UR4, -0x12, UR38 ;  /* 0xffffffee042678a4 */ /* 0x000fe4000f8e0226 */
[----:B------:R-:W-:-:S04]  /*21e0*/  ULOP3.LUT UR39, UR39, UR6, URZ, 0x3c, !UPT ;  /* 0x0000000627277292 */ /* 0x000fc8000f8e3c3f */
[----:B------:R-:W-:Y:S01]  /*21f0*/  @UP1 ULOP3.LUT UR39, UR39, 0x1, UR4, 0x78, !UPT ;  /* 0x0000000127271892 */ /* 0x000fe2000f8e7804 */
[----:B-12---:R-:W-:Y:S11]  /*2200*/  @!P0 BRA `(.L_x_36) ;  /* 0x0000006000648947 */ /* 0x006ff60003800000 */
.L_x_204:
[----:B-1----:R-:W-:Y:S01]  /*2210*/  IMAD.SHL.U32 R0, R19, 0x40, RZ ;  /* 0x0000004013007824 */ /* 0x002fe200078e00ff */
[----:B------:R-:W-:Y:S01]  /*2220*/  ULDC UR6, c[0x0][0x284] ;  /* 0x0000a10000067ab9 */ /* 0x000fe20000000800 */
[----:B------:R-:W-:Y:S01]  /*2230*/  IMAD.SHL.U32 R20, R22, 0x80, RZ ;  /* 0x0000008016147824 */ /* 0x000fe200078e00ff */
[----:B0-----:R-:W-:Y:S01]  /*2240*/  SHF.R.S32.HI R13, RZ, 0x1f, R2 ;  /* 0x0000001fff0d7819 */ /* 0x001fe20000011402 */
[----:B------:R-:W-:Y:S01]  /*2250*/  ULDC.64 UR4, c[0x0][0x5d0] ;  /* 0x0001740000047ab9 */ /* 0x000fe20000000a00 */
[----:B------:R-:W-:Y:S01]  /*2260*/  ISETP.GE.AND P0, PT, R0, UR6, PT ;  /* 0x0000000600007c0c */ /* 0x000fe2000bf06270 */
[----:B------:R-:W-:Y:S01]  /*2270*/  IMAD.WIDE.U32 R4, R2, UR4, R10 ;  /* 0x0000000402047c25 */ /* 0x000fe2000f8e000a */
[----:B------:R-:W-:Y:S02]  /*2280*/  SHF.R.S32.HI R21, RZ, 0x1f, R20 ;  /* 0x0000001fff157819 */ /* 0x000fe40000011414 */
[C---:B------:R-:W-:Y:S01]  /*2290*/  ISETP.GE.OR P0, PT, R20.reuse, R9, P0 ;  /* 0x000000091400720c */ /* 0x040fe20000706670 */
[----:B------:R-:W-:Y:S01]  /*22a0*/  IMAD R3, R13, UR4, RZ ;  /* 0x000000040d037c24 */ /* 0x000fe2000f8e02ff */
[----:B------:R-:W-:-:S03]  /*22b0*/  IADD3 R4, P1, R20, R4, RZ ;  /* 0x0000000414047210 */ /* 0x000fc60007f3e0ff */
[----:B------:R-:W-:-:S05]  /*22c0*/  IMAD R3, R2, UR5, R3 ;  /* 0x0000000502037c24 */ /* 0x000fca000f8e0203 */
[----:B------:R-:W-:-:S03]  /*22d0*/  IADD3.X R5, R21, R5, R3, P1, !PT ;  /* 0x0000000515057210 */ /* 0x000fc60000ffe403 */
[----:B------:R-:W-:Y:S05]  /*22e0*/  @P0 BRA `(.L_x_37) ;  /* 0x0000004000300947 */ /* 0x000fea0003800000 */
[----:B------:R-:W0:Y:S01]  /*22f0*/  LDC.64 R6, c[0x0][0x5c8] ;  /* 0x00017200ff067b82 */ /* 0x000e220000000a00 */
[----:B-----5:R-:W-:Y:S01]  /*2300*/  FSETP.NEU.AND P0, PT, R91, RZ, PT ;  /* 0x000000ff5b00720b */ /* 0x020fe20003f0d000 */
[----:B------:R-:W-:Y:S01]  /*2310*/  IMAD R3, R94, -0x2, R9 ;  /* 0xfffffffe5e037824 */ /* 0x000fe200078e0209 */
[----:B------:R-:W-:Y:S01]  /*2320*/  BSSY B0, `(.L_x_37) ;  /* 0x0000408000007945 */ /* 0x000fe20003800000 */
[----:B------:R-:W-:-:S04]  /*2330*/  IMAD.WIDE R104, R19, 0x40, R92 ;  /* 0x0000004013687825 */ /* 0x000fc800078e025c */
[----:B------:R-:W-:Y:S02]  /*2340*/  IMAD.IADD R3, R3, 0x1, -R20 ;  /* 0x0000000103037824 */ /* 0x000fe400078e0a14 */
[----:B------:R-:W-:-:S03]  /*2350*/  IMAD.IADD R0, R99, 0x1, -R0 ;  /* 0x0000000163007824 */ /* 0x000fc600078e0a00 */
[----:B------:R-:W-:-:S04]  /*2360*/  ISETP.GT.AND P2, PT, R3, RZ, PT ;  /* 0x000000ff0300720c */ /* 0x000fc80003f44270 */
[----:B------:R-:W-:Y:S01]  /*2370*/  ISETP.GT.AND P1, PT, R0, RZ, P2 ;  /* 0x000000ff0000720c */ /* 0x000fe20001724270 */
[-C--:B0-----:R-:W-:Y:S02]  /*2380*/  IMAD R8, R105, R6.reuse, RZ ;  /* 0x0000000669087224 */ /* 0x081fe400078e02ff */
[----:B------:R-:W-:-:S04]  /*2390*/  IMAD.WIDE.U32 R106, R104, R6, R4 ;  /* 0x00000006686a7225 */ /* 0x000fc800078e0004 */
[----:B------:R-:W-:-:S04]  /*23a0*/  IMAD R5, R104, R7, R8 ;  /* 0x0000000768057224 */ /* 0x000fc800078e0208 */
[----:B------:R-:W-:Y:S01]  /*23b0*/  IMAD.IADD R9, R107, 0x1, R5 ;  /* 0x000000016b097824 */ /* 0x000fe200078e0205 */
[----:B------:R-:W-:Y:S06]  /*23c0*/  @!P0 BRA `(.L_x_38) ;  /* 0x0000002c00248947 */ /* 0x000fec0003800000 */
[----:B------:R-:W0:Y:S01]  /*23d0*/  LDC.64 R108, c[0x0][0x5b8] ;  /* 0x00016e00ff6c7b82 */ /* 0x000e220000000a00 */
[----:B------:R-:W-:-:S07]  /*23e0*/  ULDC.64 UR4, c[0x0][0x5c0] ;  /* 0x0001700000047ab9 */ /* 0x000fce0000000a00 */
[----:B------:R-:W1:Y:S08]  /*23f0*/  LDC.64 R110, c[0x0][0x5b0] ;  /* 0x00016c00ff6e7b82 */ /* 0x000e700000000a00 */
[----:B------:R-:W2:Y:S01]  /*2400*/  LDC.64 R112, c[0x0][0x5a8] ;  /* 0x00016a00ff707b82 */ /* 0x000ea20000000a00 */
[-C--:B0-----:R-:W-:Y:S02]  /*2410*/  IMAD R8, R13, R108.reuse, RZ ;  /* 0x0000006c0d087224 */ /* 0x081fe400078e02ff */
[----:B------:R-:W-:-:S04]  /*2420*/  IMAD.WIDE.U32 R4, R2, R108, R10 ;  /* 0x0000006c02047225 */ /* 0x000fc800078e000a */
[----:B------:R-:W-:Y:S01]  /*2430*/  IMAD R107, R2, R109, R8 ;  /* 0x0000006d026b7224 */ /* 0x000fe200078e0208 */
[----:B------:R-:W-:Y:S01]  /*2440*/  IADD3 R12, P0, R20, R4, RZ ;  /* 0x00000004140c7210 */ /* 0x000fe20007f1e0ff */
[----:B-1----:R-:W-:-:S03]  /*2450*/  IMAD R4, R105, R110, RZ ;  /* 0x0000006e69047224 */ /* 0x002fc600078e02ff */
[----:B------:R-:W-:Y:S01]  /*2460*/  IADD3.X R13, R21, R5, R107, P0, !PT ;  /* 0x00000005150d7210 */ /* 0x000fe200007fe46b */
[C---:B------:R-:W-:Y:S02]  /*2470*/  IMAD R109, R104.reuse, R111, R4 ;  /* 0x0000006f686d7224 */ /* 0x040fe400078e0204 */
[----:B------:R-:W-:-:S04]  /*2480*/  IMAD.WIDE.U32 R4, R104, R110, R12 ;  /* 0x0000006e68047225 */ /* 0x000fc800078e000c */
[----:B------:R-:W-:Y:S01]  /*2490*/  IMAD.IADD R5, R5, 0x1, R109 ;  /* 0x0000000105057824 */ /* 0x000fe200078e026d */
[----:B--2---:R-:W-:-:S04]  /*24a0*/  LEA R14, P0, R4, R112, 0x1 ;  /* 0x00000070040e7211 */ /* 0x004fc800078008ff */
[----:B------:R-:W-:-:S05]  /*24b0*/  LEA.HI.X R15, R4, R113, R5, 0x1, P0 ;  /* 0x00000071040f7211 */ /* 0x000fca00000f0c05 */
[----:B------:R-:W2:Y:S01]  /*24c0*/  @P1 LDG.E.LTC128B.U16 R19, desc[UR36][R14.64] ;  /* 0x000000240e131981 */ /* 0x000ea2000c1e1520 */
[----:B------:R-:W-:Y:S01]  /*24d0*/  IMAD.WIDE.U32 R4, R104, R110, R20 ;  /* 0x0000006e68047225 */ /* 0x000fe200078e0014 */
[----:B------:R-:W-:Y:S02]  /*24e0*/  BSSY B1, `(.L_x_39) ;  /* 0x0000015000017945 */ /* 0x000fe40003800000 */
[----:B------:R-:W-:-:S04]  /*24f0*/  IADD3 R100, P0, R10, R4, RZ ;  /* 0x000000040a647210 */ /* 0x000fc80007f1e0ff */
[----:B------:R-:W-:Y:S02]  /*2500*/  IADD3.X R101, R11, R109, R5, P0, !PT ;  /* 0x0000006d0b657210 */ /* 0x000fe400007fe405 */
[----:B------:R-:W-:Y:S01]  /*2510*/  LEA R8, P0, R106, UR4, 0x1 ;  /* 0x000000046a087c11 */ /* 0x000fe2000f8008ff */
[----:B------:R-:W-:-:S03]  /*2520*/  IMAD.WIDE.U32 R100, R2, R108, R100 ;  /* 0x0000006c02647225 */ /* 0x000fc600078e0064 */
[----:B------:R-:W-:Y:S02]  /*2530*/  LEA.HI.X R9, R106, UR5, R9, 0x1, P0 ;  /* 0x000000056a097c11 */ /* 0x000fe400080f0c09 */
[----:B------:R-:W-:-:S04]  /*2540*/  ISETP.GT.AND P0, PT, R3, 0x1, PT ;  /* 0x000000010300780c */ /* 0x000fc80003f04270 */
[----:B------:R-:W-:Y:S01]  /*2550*/  ISETP.GT.AND P3, PT, R0, RZ, P0 ;  /* 0x000000ff0000720c */ /* 0x000fe20000764270 */
[----:B--2---:R-:W-:-:S05]  /*2560*/  HADD2.F32 R4, -RZ, R19.H0_H0 ;  /* 0x20000013ff047230 */ /* 0x004fca0000004100 */
[----:B------:R-:W-:Y:S01]  /*2570*/  FMUL R5, R4, R91 ;  /* 0x0000005b04057220 */ /* 0x000fe20000400000 */
[----:B------:R-:W-:-:S03]  /*2580*/  LEA R4, P4, R100, R112, 0x1 ;  /* 0x0000007064047211 */ /* 0x000fc600078808ff */
[----:B------:R-:W-:-:S05]  /*2590*/  FFMA R5, R24, R90, R5 ;  /* 0x0000005a18057223 */ /* 0x000fca0000000005 */
[----:B------:R-:W-:Y:S01]  /*25a0*/  F2FP.F16.F32.PACK_AB R14, RZ, R5 ;  /* 0x00000005ff0e723e */ /* 0x000fe200000000ff */
[----:B------:R-:W-:-:S03]  /*25b0*/  IMAD.IADD R5, R107, 0x1, R101 ;  /* 0x000000016b057824 */ /* 0x000fc600078e0265 */
[----:B------:R-:W-:Y:S01]  /*25c0*/  PRMT R15, R14, 0x7610, R15 ;  /* 0x000076100e0f7816 */ /* 0x000fe2000000000f */
[----:B------:R-:W-:Y:S01]  /*25d0*/  IMAD.SHL.U32 R14, R110, 0x8, RZ ;  /* 0x000000086e0e7824 */ /* 0x000fe200078e00ff */
[----:B------:R-:W-:-:S03]  /*25e0*/  LEA.HI.X R5, R100, R113, R5, 0x1, P4 ;  /* 0x0000007164057211 */ /* 0x000fc600020f0c05 */
[----:B------:R0:W-:Y:S02]  /*25f0*/  @P1 STG.E.U16 desc[UR36][R8.64], R15 ;  /* 0x0000000f08001986 */ /* 0x0001e4000c101524 */
[----:B0-----:R-:W-:Y:S01]  /*2600*/  SHF.L.U64.HI R15, R110, 0x3, R111 ;  /* 0x000000036e0f7819 */ /* 0x001fe2000001026f */
[----:B------:R-:W-:Y:S06]  /*2610*/  @!P3 BRA `(.L_x_40) ;  /* 0x000000000004b947 */ /* 0x000fec0003800000 */
[----:B------:R0:W5:Y:S02]  /*2620*/  LDG.E.LTC128B.U16 R19, desc[UR36][R4.64+0x2] ;  /* 0x0000022404137981 */ /* 0x000164000c1e1520 */
.L_x_40:
[----:B------:R-:W-:Y:S05]  /*2630*/  BSYNC B1 ;  /* 0x0000000000017941 */ /* 0x000fea0003800000 */
.L_x_39:
[----:B-----5:R-:W-:Y:S01]  /*2640*/  HADD2.F32 R22, -RZ, R19.H0_H0 ;  /* 0x20000013ff167230 */ /* 0x020fe20000004100 */
[----:B------:R-:W-:Y:S01]  /*2650*/  ISETP.GT.AND P2, PT, R0, 0x8, P2 ;  /* 0x000000080000780c */ /* 0x000fe20001744270 */
[----:B------:R-:W-:-:S04]  /*2660*/  IMAD.WIDE.U32 R14, R104, R110, R14 ;  /* 0x0000006e680e7225 */ /* 0x000fc800078e000e */
[----:B------:R-:W-:Y:S01]  /*2670*/  FMUL R22, R22, R91 ;  /* 0x0000005b16167220 */ /* 0x000fe20000400000 */
[----:B------:R-:W-:Y:S01]  /*2680*/  IMAD.IADD R109, R109, 0x1, R15 ;  /* 0x000000016d6d7824 */ /* 0x000fe200078e020f */
[----:B------:R-:W-:Y:S02]  /*2690*/  IADD3 R15, P1, R12, R14, RZ ;  /* 0x0000000e0c0f7210 */ /* 0x000fe40007f3e0ff */
[----:B------:R-:W-:-:S03]  /*26a0*/  FFMA R22, R25, R90, R22 ;  /* 0x0000005a19167223 */ /* 0x000fc60000000016 */
[----:B------:R-:W-:Y:S01]  /*26b0*/  IMAD.X R24, R109, 0x1, R13, P1 ;  /* 0x000000016d187824 */ /* 0x000fe200008e060d */
[C---:B------:R-:W-:Y:S02]  /*26c0*/  LEA R12, P1, R15.reuse, R112, 0x1 ;  /* 0x000000700f0c7211 */ /* 0x040fe400078208ff */
[----:B------:R-:W-:Y:S02]  /*26d0*/  F2FP.F16.F32.PACK_AB R22, RZ, R22 ;  /* 0x00000016ff16723e */ /* 0x000fe400000000ff */
[----:B------:R-:W-:-:S03]  /*26e0*/  LEA.HI.X R13, R15, R113, R24, 0x1, P1 ;  /* 0x000000710f0d7211 */ /* 0x000fc600008f0c18 */
[----:B------:R1:W-:Y:S04]  /*26f0*/  @P3 STG.E.U16 desc[UR36][R8.64+0x2], R22 ;  /* 0x0000021608003986 */ /* 0x0003e8000c101524 */
[----:B------:R-:W2:Y:S01]  /*2700*/  @P2 LDG.E.LTC128B.U16 R19, desc[UR36][R12.64] ;  /* 0x000000240c132981 */ /* 0x000ea2000c1e1520 */
[----:B------:R-:W-:Y:S01]  /*2710*/  IADD3 R14, P1, P3, R10, R14, R20 ;  /* 0x0000000e0a0e7210 */ /* 0x000fe20007b3e014 */
[----:B------:R-:W-:Y:S01]  /*2720*/  BSSY B1, `(.L_x_41) ;  /* 0x0000011000017945 */ /* 0x000fe20003800000 */
[----:B------:R-:W-:Y:S02]  /*2730*/  SHF.L.U64.HI R7, R6, 0x4, R7 ;  /* 0x0000000406077819 */ /* 0x000fe40000010207 */
[----:B------:R-:W-:Y:S02]  /*2740*/  IADD3.X R15, R11, R109, R21, P1, P3 ;  /* 0x0000006d0b0f7210 */ /* 0x000fe40000fe6415 */
[----:B------:R-:W-:Y:S01]  /*2750*/  ISETP.GT.AND P0, PT, R0, 0x8, P0 ;  /* 0x000000080000780c */ /* 0x000fe20000704270 */
[----:B------:R-:W-:-:S04]  /*2760*/  IMAD.WIDE.U32 R14, R2, R108, R14 ;  /* 0x0000006c020e7225 */ /* 0x000fc800078e000e */
[----:B------:R-:W-:Y:S02]  /*2770*/  IMAD.IADD R2, R107, 0x1, R15 ;  /* 0x000000016b027824 */ /* 0x000fe400078e020f */
[----:B--2---:R-:W-:-:S05]  /*2780*/  HADD2.F32 R10, -RZ, R19.H0_H0 ;  /* 0x20000013ff0a7230 */ /* 0x004fca0000004100 */
[----:B------:R-:W-:Y:S01]  /*2790*/  FMUL R11, R10, R91 ;  /* 0x0000005b0a0b7220 */ /* 0x000fe20000400000 */
[----:B------:R-:W-:Y:S02]  /*27a0*/  LEA R10, P1, R6, R8, 0x4 ;  /* 0x00000008060a7211 */ /* 0x000fe400078220ff */
[----:B------:R-:W-:Y:S01]  /*27b0*/  LEA R6, P3, R14, R112, 0x1 ;  /* 0x000000700e067211 */ /* 0x000fe200078608ff */
[----:B------:R-:W-:-:S05]  /*27c0*/  FFMA R11, R26, R90, R11 ;  /* 0x0000005a1a0b7223 */ /* 0x000fca000000000b */
[----:B------:R-:W-:Y:S01]  /*27d0*/  F2FP.F16.F32.PACK_AB R12, RZ, R11 ;  /* 0x0000000bff0c723e */ /* 0x000fe200000000ff */
[----:B------:R-:W-:Y:S01]  /*27e0*/  IMAD.X R11, R7, 0x1, R9, P1 ;  /* 0x00000001070b7824 */ /* 0x000fe200008e0609 */
[----:B------:R-:W-:-:S04]  /*27f0*/  LEA.HI.X R7, R14, R113, R2, 0x1, P3 ;  /* 0x000000710e077211 */ /* 0x000fc800018f0c02 */
[----:B------:R1:W-:Y:S01]  /*2800*/  @P2 STG.E.U16 desc[UR36][R10.64], R12 ;  /* 0x0000000c0a002986 */ /* 0x0003e2000c101524 */
[----:B------:R-:W-:Y:S05]  /*2810*/  @!P0 BRA `(.L_x_42) ;  /* 0x0000000000048947 */ /* 0x000fea0003800000 */
[----:B------:R2:W5:Y:S02]  /*2820*/  LDG.E.LTC128B.U16 R19, desc[UR36][R6.64+0x2] ;  /* 0x0000022406137981 */ /* 0x000564000c1e1520 */
.L_x_42:
[----:B------:R-:W-:Y:S05]  /*2830*/  BSYNC B1 ;  /* 0x0000000000017941 */ /* 0x000fea0003800000 */
.L_x_41:
[----:B-----5:R-:W-:Y:S01]  /*2840*/  HADD2.F32 R2, -RZ, R19.H0_H0 ;  /* 0x20000013ff027230 */ /* 0x020fe20000004100 */
[----:B------:R-:W-:Y:S01]  /*2850*/  ISETP.GT.AND P1, PT, R3, 0x8, PT ;  /* 0x000000080300780c */ /* 0x000fe20003f24270 */
[----:B------:R-:W-:Y:S03]  /*2860*/  BSSY B1, `(.L_x_43) ;  /* 0x0000008000017945 */ /* 0x000fe60003800000 */
[----:B------:R-:W-:Y:S01]  /*2870*/  FMUL R2, R2, R91 ;  /* 0x0000005b02027220 */ /* 0x000fe20000400000 */
[----:B------:R-:W-:-:S03]  /*2880*/  ISETP.GT.AND P2, PT, R0, RZ, P1 ;  /* 0x000000ff0000720c */ /* 0x000fc60000f44270 */
[----:B------:R-:W-:-:S05]  /*2890*/  FFMA R2, R27, R90, R2 ;  /* 0x0000005a1b027223 */ /* 0x000fca0000000002 */
[----:B------:R-:W-:-:S05]  /*28a0*/  F2FP.F16.F32.PACK_AB R2, RZ, R2 ;  /* 0x00000002ff02723e */ /* 0x000fca00000000ff */
[----:B------:R3:W-:Y:S01]  /*28b0*/  @P0 STG.E.U16 desc[UR36][R10.64+0x2], R2 ;  /* 0x000002020a000986 */ /* 0x0007e2000c101524 */
[----:B------:R-:W-:Y:S05]  /*28c0*/  @!P2 BRA `(.L_x_44) ;  /* 0x000000000004a947 */ /* 0x000fea0003800000 */
[----:B------:R4:W5:Y:S02]  /*28d0*/  LDG.E.LTC128B.U16 R19, desc[UR36][R4.64+0x10] ;  /* 0x0000102404137981 */ /* 0x000964000c1e1520 */
.L_x_44:
[----:B------:R-:W-:Y:S05]  /*28e0*/  BSYNC B1 ;  /* 0x0000000000017941 */ /* 0x000fea0003800000 */
.L_x_43:
[----:B---3-5:R-:W-:Y:S01]  /*28f0*/  HADD2.F32 R2, -RZ, R19.H0_H0 ;  /* 0x20000013ff027230 */ /* 0x028fe20000004100 */
        /* <DEDUP_REMOVED lines=9> */
.L_x_46:
[----:B------:R-:W-:Y:S05]  /*2990*/  BSYNC B1 ;  /* 0x0000000000017941 */ /* 0x000fea0003800000 */
.L_x_45:
[----:B-----5:R-:W-:Y:S01]  /*29a0*/  HADD2.F32 R2, -RZ, R19.H0_H0 ;  /* 0x20000013ff027230 */ /* 0x020fe20000004100 */
[----:B------:R-:W-:Y:S01]  /*29b0*/  ISETP.GT.AND P1, PT, R0, 0x8, P1 ;  /* 0x000000080000780c */ /* 0x000fe20000f24270 */
[----:B------:R-:W-:Y:S03]  /*29c0*/  BSSY B1, `(.L_x_47) ;  /* 0x0000007000017945 */ /* 0x000fe60003800000 */
[----:B------:R-:W-:-:S04]  /*29d0*/  FMUL R2, R2, R91 ;  /* 0x0000005b02027220 */ /* 0x000fc80000400000 */
[----:B------:R-:W-:-:S05]  /*29e0*/  FFMA R2, R29, R90, R2 ;  /* 0x0000005a1d027223 */ /* 0x000fca0000000002 */
[----:B------:R-:W-:-:S05]  /*29f0*/  F2FP.F16.F32.PACK_AB R2, RZ, R2 ;  /* 0x00000002ff02723e */ /* 0x000fca00000000ff */
[----:B------:R0:W-:Y:S01]  /*2a00*/  @P3 STG.E.U16 desc[UR36][R8.64+0x12], R2 ;  /* 0x0000120208003986 */ /* 0x0001e2000c101524 */
[----:B------:R-:W-:Y:S05]  /*2a10*/  @!P1 BRA `(.L_x_48) ;  /* 0x0000000000049947 */ /* 0x000fea0003800000 */
[----:B------:R0:W5:Y:S02]  /*2a20*/  LDG.E.LTC128B.U16 R19, desc[UR36][R6.64+0x10] ;  /* 0x0000102406137981 */ /* 0x000164000c1e1520 */
.L_x_48:
[----:B------:R-:W-:Y:S05]  /*2a30*/  BSYNC B1 ;  /* 0x0000000000017941 */ /* 0x000fea0003800000 */
.L_x_47:
[----:B0----5:R-:W-:Y:S01]  /*2a40*/  HADD2.F32 R2, -RZ, R19.H0_H0 ;  /* 0x20000013ff027230 */ /* 0x021fe20000004100 */
[----:B------:R-:W-:Y:S01]  /*2a50*/  ISETP.GT.AND P0, PT, R0, 0x8, P0 ;  /* 0x000000080000780c */ /* 0x000fe20000704270 */
[----:B------:R-:W-:Y:S03]  /*2a60*/  BSSY B1, `(.L_x_49) ;  /* 0x0000007000017945 */ /* 0x000fe60003800000 */
[----:B---3--:R-:W-:-:S04]  /*2a70*/  FMUL R13, R2, R91 ;  /* 0x0000005b020d7220 */ /* 0x008fc80000400000 */
[----:B------:R-:W-:-:S05]  /*2a80*/  FFMA R13, R30, R90, R13 ;  /* 0x0000005a1e0d7223 */ /* 0x000fca000000000d */
[----:B------:R-:W-:-:S05]  /*2a90*/  F2FP.F16.F32.PACK_AB R13, RZ, R13 ;  /* 0x0000000dff0d723e */ /* 0x000fca00000000ff */
[----:B------:R0:W-:Y:S01]  /*2aa0*/  @P1 STG.E.U16 desc[UR36][R10.64+0x10], R13 ;  /* 0x0000100d0a001986 */ /* 0x0001e2000c101524 */
[----:B------:R-:W-:Y:S05]  /*2ab0*/  @!P0 BRA `(.L_x_50) ;  /* 0x0000000000048947 */ /* 0x000fea0003800000 */
[----:B------:R3:W5:Y:S02]  /*2ac0*/  LDG.E.LTC128B.U16 R19, desc[UR36][R6.64+0x12] ;  /* 0x0000122406137981 */ /* 0x000764000c1e1520 */
.L_x_50:
[----:B------:R-:W-:Y:S05]  /*2ad0*/  BSYNC B1 ;  /* 0x0000000000017941 */ /* 0x000fea0003800000 */
.L_x_49:
        /* <DEDUP_REMOVED lines=10> */
.L_x_52:
[----:B------:R-:W-:Y:S05]  /*2b80*/  BSYNC B1 ;  /* 0x0000000000017941 */ /* 0x000fea0003800000 */
.L_x_51:
[----:B0----5:R-:W-:Y:S01]  /*2b90*/  HADD2.F32 R2, -RZ, R19.H0_H0 ;  /* 0x20000013ff027230 */ /* 0x021fe20000004100 */
        /* <DEDUP_REMOVED lines=9> */
.L_x_54:
[----:B------:R-:W-:Y:S05]  /*2c30*/  BSYNC B1 ;  /* 0x0000000000017941 */ /* 0x000fea0003800000 */
.L_x_53:
        /* <DEDUP_REMOVED lines=9> */
.L_x_56:
[----:B------:R-:W-:Y:S05]  /*2cd0*/  BSYNC B1 ;  /* 0x0000000000017941 */ /* 0x000fea0003800000 */
.L_x_55:
[----:B0----5:R-:W-:Y:S01]  /*2ce0*/  HADD2.F32 R2, -RZ, R19.H0_H0 ;  /* 0x20000013ff027230 */ /* 0x021fe20000004100 */
        /* <DEDUP_REMOVED lines=8> */
.L_x_58:
[----:B------:R-:W-:Y:S05]  /*2d70*/  BSYNC B1 ;  /* 0x0000000000017941 */ /* 0x000fea0003800000 */
.L_x_57:
        /* <DEDUP_REMOVED lines=10> */
.L_x_60:
[----:B------:R-:W-:Y:S05]  /*2e20*/  BSYNC B1 ;  /* 0x0000000000017941 */ /* 0x000fea0003800000 */
.L_x_59:
        /* <DEDUP_REMOVED lines=10> */
.L_x_62:
[----:B------:R-:W-:Y:S05]  /*2ed0*/  BSYNC B1 ;  /* 0x0000000000017941 */ /* 0x000fea0003800000 */
.L_x_61:
        /* <DEDUP_REMOVED lines=9> */
.L_x_64:
[----:B------:R-:W-:Y:S05]  /*2f70*/  BSYNC B1 ;  /* 0x0000000000017941 */ /* 0x000fea0003800000 */
.L_x_63:
        /* <DEDUP_REMOVED lines=9> */
.L_x_66:
[----:B------:R-:W-:Y:S05]  /*3010*/  BSYNC B1 ;  /* 0x0000000000017941 */ /* 0x000fea0003800000 */
.L_x_65:
        /* <DEDUP_REMOVED lines=10> */
.L_x_68:
[----:B------:R-:W-:Y:S05]  /*30c0*/  BSYNC B1 ;  /* 0x0000000000017941 */ /* 0x000fea0003800000 */
.L_x_67:
        /* <DEDUP_REMOVED lines=10> */
.L_x_70:
[----:B------:R-:W-:Y:S05]  /*3170*/  BSYNC B1 ;  /* 0x0000000000017941 */ /* 0x000fea0003800000 */
.L_x_69:
        /* <DEDUP_REMOVED lines=9> */
.L_x_72:
[----:B------:R-:W-:Y:S05]  /*3210*/  BSYNC B1 ;  /* 0x0000000000017941 */ /* 0x000fea0003800000 */
.L_x_71:
        /* <DEDUP_REMOVED lines=9> */
.L_x_74:
[----:B------:R-:W-:Y:S05]  /*32b0*/  BSYNC B1 ;  /* 0x0000000000017941 */ /* 0x000fea0003800000 */
.L_x_73:
        /* <DEDUP_REMOVED lines=10> */
.L_x_76:
[----:B------:R-:W-:Y:S05]  /*3360*/  BSYNC B1 ;  /* 0x0000000000017941 */ /* 0x000fea0003800000 */
.L_x_75:
        /* <DEDUP_REMOVED lines=10> */
.L_x_78:
[----:B------:R-:W-:Y:S05]  /*3410*/  BSYNC B1 ;  /* 0x0000000000017941 */ /* 0x000fea0003800000 */
.L_x_77:
        /* <DEDUP_REMOVED lines=9> */
.L_x_80:
[----:B------:R-:W-:Y:S05]  /*34b0*/  BSYNC B1 ;  /* 0x0000000000017941 */ /* 0x000fea0003800000 */
.L_x_79:
        /* <DEDUP_REMOVED lines=9> */
.L_x_82:
[----:B------:R-:W-:Y:S05]  /*3550*/  BSYNC B1 ;  /* 0x0000000000017941 */ /* 0x000fea0003800000 */
.L_x_81:
        /* <DEDUP_REMOVED lines=10> */
.L_x_84:
[----:B------:R-:W-:Y:S05]  /*3600*/  BSYNC B1 ;  /* 0x0000000000017941 */ /* 0x000fea0003800000 */
.L_x_83:
        /* <DEDUP_REMOVED lines=10> */
.L_x_86:
[----:B------:R-:W-:Y:S05]  /*36b0*/  BSYNC B1 ;  /* 0x0000000000017941 */ /* 0x000fea0003800000 */
.L_x_85:
        /* <DEDUP_REMOVED lines=9> */
.L_x_88:
[----:B------:R-:W-:Y:S05]  /*3750*/  BSYNC B1 ;  /* 0x0000000000017941 */ /* 0x000fea0003800000 */
.L_x_87:
        /* <DEDUP_REMOVED lines=9> */
.L_x_90:
[----:B------:R-:W-:Y:S05]  /*37f0*/  BSYNC B1 ;  /* 0x0000000000017941 */ /* 0x000fea0003800000 */
.L_x_89:
        /* <DEDUP_REMOVED lines=10> */
.L_x_92:
[----:B------:R-:W-:Y:S05]  /*38a0*/  BSYNC B1 ;  /* 0x0000000000017941 */ /* 0x000fea0003800000 */
.L_x_91:
        /* <DEDUP_REMOVED lines=10> */
.L_x_94:
[----:B------:R-:W-:Y:S05]  /*3950*/  BSYNC B1 ;  /* 0x0000000000017941 */ /* 0x000fea0003800000 */
.L_x_93:
        /* <DEDUP_REMOVED lines=9> */
.L_x_96:
[----:B------:R-:W-:Y:S05]  /*39f0*/  BSYNC B1 ;  /* 0x0000000000017941 */ /* 0x000fea0003800000 */
.L_x_95:
        /* <DEDUP_REMOVED lines=9> */
.L_x_98:
[----:B------:R-:W-:Y:S05]  /*3a90*/  BSYNC B1 ;  /* 0x0000000000017941 */ /* 0x000fea0003800000 */
.L_x_97:
        /* <DEDUP_REMOVED lines=10> */
.L_x_100:
[----:B------:R-:W-:Y:S05]  /*3b40*/  BSYNC B1 ;  /* 0x0000000000017941 */ /* 0x000fea0003800000 */
.L_x_99:
        /* <DEDUP_REMOVED lines=10> */
.L_x_102:
[----:B------:R-:W-:Y:S05]  /*3bf0*/  BSYNC B1 ;  /* 0x0000000000017941 */ /* 0x000fea0003800000 */
.L_x_101:
        /* <DEDUP_REMOVED lines=9> */
.L_x_104:
[----:B------:R-:W-:Y:S05]  /*3c90*/  BSYNC B1 ;  /* 0x0000000000017941 */ /* 0x000fea0003800000 */
.L_x_103:
        /* <DEDUP_REMOVED lines=9> */
.L_x_106:
[----:B------:R-:W-:Y:S05]  /*3d30*/  BSYNC B1 ;  /* 0x0000000000017941 */ /* 0x000fea0003800000 */
.L_x_105:
        /* <DEDUP_REMOVED lines=10> */
.L_x_108:
[----:B------:R-:W-:Y:S05]  /*3de0*/  BSYNC B1 ;  /* 0x0000000000017941 */ /* 0x000fea0003800000 */
.L_x_107:
        /* <DEDUP_REMOVED lines=10> */
.L_x_110:
[----:B------:R-:W-:Y:S05]  /*3e90*/  BSYNC B1 ;  /* 0x0000000000017941 */ /* 0x000fea0003800000 */
.L_x_109:
        /* <DEDUP_REMOVED lines=9> */
.L_x_112:
[----:B------:R-:W-:Y:S05]  /*3f30*/  BSYNC B1 ;  /* 0x0000000000017941 */ /* 0x000fea0003800000 */
.L_x_111:
        /* <DEDUP_REMOVED lines=9> */
.L_x_114:
[----:B------:R-:W-:Y:S05]  /*3fd0*/  BSYNC B1 ;  /* 0x0000000000017941 */ /* 0x000fea0003800000 */
.L_x_113:
        /* <DEDUP_REMOVED lines=10> */
.L_x_116:
[----:B------:R-:W-:Y:S05]  /*4080*/  BSYNC B1 ;  /* 0x0000000000017941 */ /* 0x000fea0003800000 */
.L_x_115:
        /* <DEDUP_REMOVED lines=10> */
.L_x_118:
[----:B------:R-:W-:Y:S05]  /*4130*/  BSYNC B1 ;  /* 0x0000000000017941 */ /* 0x000fea0003800000 */
.L_x_117:
        /* <DEDUP_REMOVED lines=9> */
.L_x_120:
[----:B------:R-:W-:Y:S05]  /*41d0*/  BSYNC B1 ;  /* 0x0000000000017941 */ /* 0x000fea0003800000 */
.L_x_119:
        /* <DEDUP_REMOVED lines=9> */
.L_x_122:
[----:B------:R-:W-:Y:S05]  /*4270*/  BSYNC B1 ;  /* 0x0000000000017941 */ /* 0x000fea0003800000 */
.L_x_121:
        /* <DEDUP_REMOVED lines=10> */
.L_x_124:
[----:B------:R-:W-:Y:S05]  /*4320*/  BSYNC B1 ;  /* 0x0000000000017941 */ /* 0x000fea0003800000 */
.L_x_123:
        /* <DEDUP_REMOVED lines=10> */
.L_x_126:
[----:B------:R-:W-:Y:S05]  /*43d0*/  BSYNC B1 ;  /* 0x0000000000017941 */ /* 0x000fea0003800000 */
.L_x_125:
        /* <DEDUP_REMOVED lines=9> */
.L_x_128:
[----:B------:R-:W-:Y:S05]  /*4470*/  BSYNC B1 ;  /* 0x0000000000017941 */ /* 0x000fea0003800000 */
.L_x_127:
        /* <DEDUP_REMOVED lines=9> */
.L_x_130:
[----:B------:R-:W-:Y:S05]  /*4510*/  BSYNC B1 ;  /* 0x0000000000017941 */ /* 0x000fea0003800000 */
.L_x_129:
        /* <DEDUP_REMOVED lines=10> */
.L_x_132:
[----:B------:R-:W-:Y:S05]  /*45c0*/  BSYNC B1 ;  /* 0x0000000000017941 */ /* 0x000fea0003800000 */
.L_x_131:
        /* <DEDUP_REMOVED lines=10> */
.L_x_134:
[----:B------:R-:W-:Y:S05]  /*4670*/  BSYNC B1 ;  /* 0x0000000000017941 */ /* 0x000fea0003800000 */
.L_x_133:
        /* <DEDUP_REMOVED lines=9> */
.L_x_136:
[----:B------:R-:W-:Y:S05]  /*4710*/  BSYNC B1 ;  /* 0x0000000000017941 */ /* 0x000fea0003800000 */
.L_x_135:
        /* <DEDUP_REMOVED lines=9> */
.L_x_138:
[----:B------:R-:W-:Y:S05]  /*47b0*/  BSYNC B1 ;  /* 0x0000000000017941 */ /* 0x000fea0003800000 */
.L_x_137:
        /* <DEDUP_REMOVED lines=10> */
.L_x_140:
[----:B------:R-:W-:Y:S05]  /*4860*/  BSYNC B1 ;  /* 0x0000000000017941 */ /* 0x000fea0003800000 */
.L_x_139:
        /* <DEDUP_REMOVED lines=10> */
.L_x_142:
[----:B------:R-:W-:Y:S05]  /*4910*/  BSYNC B1 ;  /* 0x0000000000017941 */ /* 0x000fea0003800000 */
.L_x_141:
        /* <DEDUP_REMOVED lines=9> */
.L_x_144:
[----:B------:R-:W-:Y:S05]  /*49b0*/  BSYNC B1 ;  /* 0x0000000000017941 */ /* 0x000fea0003800000 */
.L_x_143:
        /* <DEDUP_REMOVED lines=9> */
.L_x_146:
[----:B------:R-:W-:Y:S05]  /*4a50*/  BSYNC B1 ;  /* 0x0000000000017941 */ /* 0x000fea0003800000 */
.L_x_145:
        /* <DEDUP_REMOVED lines=10> */
.L_x_148:
[----:B------:R-:W-:Y:S05]  /*4b00*/  BSYNC B1 ;  /* 0x0000000000017941 */ /* 0x000fea0003800000 */
.L_x_147:
        /* <DEDUP_REMOVED lines=10> */
.L_x_150:
[----:B------:R-:W-:Y:S05]  /*4bb0*/  BSYNC B1 ;  /* 0x0000000000017941 */ /* 0x000fea0003800000 */
.L_x_149:
        /* <DEDUP_REMOVED lines=9> */
.L_x_152:
[----:B------:R-:W-:Y:S05]  /*4c50*/  BSYNC B1 ;  /* 0x0000000000017941 */ /* 0x000fea0003800000 */
.L_x_151:
        /* <DEDUP_REMOVED lines=9> */
.L_x_154:
[----:B------:R-:W-:Y:S05]  /*4cf0*/  BSYNC B1 ;  /* 0x0000000000017941 */ /* 0x000fea0003800000 */
.L_x_153:
        /* <DEDUP_REMOVED lines=10> */
.L_x_156:
[----:B------:R-:W-:Y:S05]  /*4da0*/  BSYNC B1 ;  /* 0x0000000000017941 */ /* 0x000fea0003800000 */
.L_x_155:
[----:B0----5:R-:W-:Y:S01]  /*4db0*/  HADD2.F32 R2, -RZ, R19.H0_H0 ;  /* 0x20000013ff027230 */ /* 0x021fe20000004100 */
[----:B------:R-:W-:Y:S01]  /*4dc0*/  ISETP.GT.AND P0, PT, R3, 0x79, PT ;  /* 0x000000790300780c */ /* 0x000fe20003f04270 */
[----:B------:R-:W-:Y:S01]  /*4dd0*/  @P2 IMAD.MOV.U32 R3, RZ, RZ, R9 ;  /* 0x000000ffff032224 */ /* 0x000fe200078e0009 */
[----:B------:R-:W-:Y:S02]  /*4de0*/  BSSY B1, `(.L_x_157) ;  /* 0x0000009000017945 */ /* 0x000fe40003800000 */
[----:B------:R-:W-:Y:S01]  /*4df0*/  FMUL R13, R2, R91 ;  /* 0x0000005b020d7220 */ /* 0x000fe20000400000 */
[----:B------:R-:W-:Y:S01]  /*4e00*/  @P2 IMAD.MOV.U32 R2, RZ, RZ, R8 ;  /* 0x000000ffff022224 */ /* 0x000fe200078e0008 */
[----:B------:R-:W-:Y:S02]  /*4e10*/  ISETP.GT.AND P3, PT, R0, RZ, P0 ;  /* 0x000000ff0000720c */ /* 0x000fe40000764270 */
[----:B------:R-:W-:-:S05]  /*4e20*/  FFMA R13, R84, R90, R13 ;  /* 0x0000005a540d7223 */ /* 0x000fca000000000d */
[----:B------:R-:W-:-:S05]  /*4e30*/  F2FP.F16.F32.PACK_AB R13, RZ, R13 ;  /* 0x0000000dff0d723e */ /* 0x000fca00000000ff */
[----:B------:R0:W-:Y:S01]  /*4e40*/  @P2 STG.E.U16 desc[UR36][R2.64+0xf0], R13 ;  /* 0x0000f00d02002986 */ /* 0x0001e2000c101524 */
[----:B------:R-:W-:Y:S05]  /*4e50*/  @!P3 BRA `(.L_x_158) ;  /* 0x000000000004b947 */ /* 0x000fea0003800000 */
[----:B------:R0:W5:Y:S02]  /*4e60*/  LDG.E.LTC128B.U16 R19, desc[UR36][R4.64+0xf2] ;  /* 0x0000f22404137981 */ /* 0x000164000c1e1520 */
.L_x_158:
[----:B------:R-:W-:Y:S05]  /*4e70*/  BSYNC B1 ;  /* 0x0000000000017941 */ /* 0x000fea0003800000 */
.L_x_157:
        /* <DEDUP_REMOVED lines=9> */
.L_x_160:
[----:B------:R-:W-:Y:S05]  /*4f10*/  BSYNC B1 ;  /* 0x0000000000017941 */ /* 0x000fea0003800000 */
.L_x_159:
[----:B0----5:R-:W-:Y:S01]  /*4f20*/  HADD2.F32 R2, -RZ, R19.H0_H0 ;  /* 0x20000013ff027230 */ /* 0x021fe20000004100 */
[----:B------:R-:W-:Y:S01]  /*4f30*/  ISETP.GT.AND P0, PT, R0, 0x8, P0 ;  /* 0x000000080000780c */ /* 0x000fe20000704270 */
[----:B------:R-:W-:Y:S03]  /*4f40*/  BSSY B1, `(.L_x_161) ;  /* 0x000000a000017945 */ /* 0x000fe60003800000 */
[----:B------:R-:W-:Y:S01]  /*4f50*/  FMUL R3, R2, R91 ;  /* 0x0000005b02037220 */ /* 0x000fe20000400000 */
[----:B------:R-:W-:-:S03]  /*4f60*/  @P1 IMAD.MOV.U32 R2, RZ, RZ, R10 ;  /* 0x000000ffff021224 */ /* 0x000fc600078e000a */
[----:B------:R-:W-:-:S05]  /*4f70*/  FFMA R3, R86, R90, R3 ;  /* 0x0000005a56037223 */ /* 0x000fca0000000003 */
[----:B------:R-:W-:-:S04]  /*4f80*/  F2FP.F16.F32.PACK_AB R3, RZ, R3 ;  /* 0x00000003ff03723e */ /* 0x000fc800000000ff */
[----:B----4-:R-:W-:Y:S01]  /*4f90*/  PRMT R4, R3, 0x7610, R4 ;  /* 0x0000761003047816 */ /* 0x010fe20000000004 */
[----:B------:R-:W-:-:S05]  /*4fa0*/  @P1 IMAD.MOV.U32 R3, RZ, RZ, R11 ;  /* 0x000000ffff031224 */ /* 0x000fca00078e000b */
[----:B------:R0:W-:Y:S01]  /*4fb0*/  @P1 STG.E.U16 desc[UR36][R2.64+0xf0], R4 ;  /* 0x0000f00402001986 */ /* 0x0001e2000c101524 */
[----:B------:R-:W-:Y:S05]  /*4fc0*/  @!P0 BRA `(.L_x_162) ;  /* 0x0000000000048947 */ /* 0x000fea0003800000 */
[----:B------:R4:W5:Y:S02]  /*4fd0*/  LDG.E.LTC128B.U16 R19, desc[UR36][R6.64+0xf2] ;  /* 0x0000f22406137981 */ /* 0x000964000c1e1520 */
.L_x_162:
[----:B------:R-:W-:Y:S05]  /*4fe0*/  BSYNC B1 ;  /* 0x0000000000017941 */ /* 0x000fea0003800000 */
.L_x_161:
[----:B------:R-:W-:Y:S05]  /*4ff0*/  @!P0 BRA `(.L_x_163) ;  /* 0x0000001000e88947 */ /* 0x000fea0003800000 */
[----:B-----5:R-:W-:-:S05]  /*5000*/  HADD2.F32 R0, -RZ, R19.H0_H0 ;  /* 0x20000013ff007230 */ /* 0x020fca0000004100 */
[----:B------:R-:W-:-:S04]  /*5010*/  FMUL R0, R0, R91 ;  /* 0x0000005b00007220 */ /* 0x000fc80000400000 */
[----:B------:R-:W-:-:S05]  /*5020*/  FFMA R0, R87, R90, R0 ;  /* 0x0000005a57007223 */ /* 0x000fca0000000000 */
[----:B------:R-:W-:-:S05]  /*5030*/  F2FP.F16.F32.PACK_AB R0, RZ, R0 ;  /* 0x00000000ff00723e */ /* 0x000fca00000000ff */
[----:B------:R0:W-:Y:S01]  /*5040*/  STG.E.U16 desc[UR36][R10.64+0xf2], R0 ;  /* 0x0000f2000a007986 */ /* 0x0001e2000c101524 */
[----:B------:R-:W-:Y:S05]  /*5050*/  BRA `(.L_x_163) ;  /* 0x0000001000d07947 */ /* 0x000fea0003800000 */
.L_x_38:
[----:B------:R-:W-:Y:S01]  /*5060*/  ISETP.GT.AND P0, PT, R3, 0x1, PT ;  /* 0x000000010300780c */ /* 0x000fe20003f04270 */
[----:B------:R-:W-:Y:S01]  /*5070*/  ULDC.64 UR4, c[0x0][0x5c0] ;  /* 0x0001700000047ab9 */ /* 0x000fe20000000a00 */
[-C--:B------:R-:W-:Y:S01]  /*5080*/  FMUL R24, R24, R90.reuse ;  /* 0x0000005a18187220 */ /* 0x080fe20000400000 */
[-C--:B------:R-:W-:Y:S01]  /*5090*/  FMUL R25, R25, R90.reuse ;  /* 0x0000005a19197220 */ /* 0x080fe20000400000 */
[----:B------:R-:W-:Y:S01]  /*50a0*/  ISETP.GT.AND P3, PT, R0, RZ, P0 ;  /* 0x000000ff0000720c */ /* 0x000fe20000764270 */
[-C--:B------:R-:W-:Y:S01]  /*50b0*/  FMUL R26, R26, R90.reuse ;  /* 0x0000005a1a1a7220 */ /* 0x080fe20000400000 */
[----:B------:R-:W-:Y:S01]  /*50c0*/  LEA R4, P4, R106, UR4, 0x1 ;  /* 0x000000046a047c11 */ /* 0x000fe2000f8808ff */
[----:B------:R-:W-:Y:S01]  /*50d0*/  FMUL R27, R27, R90 ;  /* 0x0000005a1b1b7220 */ /* 0x000fe20000400000 */
[----:B------:R-:W-:Y:S01]  /*50e0*/  F2FP.F16.F32.PACK_AB R24, RZ, R24 ;  /* 0x00000018ff18723e */ /* 0x000fe200000000ff */
[-C--:B------:R-:W-:Y:S01]  /*50f0*/  FMUL R28, R28, R90.reuse ;  /* 0x0000005a1c1c7220 */ /* 0x080fe20000400000 */
[----:B------:R-:W-:Y:S01]  /*5100*/  LEA.HI.X R5, R106, UR5, R9, 0x1, P4 ;  /* 0x000000056a057c11 */ /* 0x000fe2000a0f0c09 */
[-C--:B------:R-:W-:Y:S01]  /*5110*/  FMUL R29, R29, R90.reuse ;  /* 0x0000005a1d1d7220 */ /* 0x080fe20000400000 */
[----:B------:R-:W-:Y:S01]  /*5120*/  F2FP.F16.F32.PACK_AB R25, RZ, R25 ;  /* 0x00000019ff19723e */ /* 0x000fe200000000ff */
[-C--:B------:R-:W-:Y:S01]  /*5130*/  FMUL R30, R30, R90.reuse ;  /* 0x0000005a1e1e7220 */ /* 0x080fe20000400000 */
[----:B------:R-:W-:Y:S01]  /*5140*/  SHF.L.U64.HI R7, R6, 0x4, R7 ;  /* 0x0000000406077819 */ /* 0x000fe20000010207 */
[----:B------:R-:W-:Y:S01]  /*5150*/  @P1 STG.E.U16 desc[UR36][R4.64], R24 ;  /* 0x0000001804001986 */ /* 0x000fe2000c101524 */
[----:B------:R-:W-:Y:S01]  /*5160*/  ISETP.GT.AND P1, PT, R3, 0x8, PT ;  /* 0x000000080300780c */ /* 0x000fe20003f24270 */
[----:B------:R-:W-:Y:S01]  /*5170*/  FMUL R31, R31, R90 ;  /* 0x0000005a1f1f7220 */ /* 0x000fe20000400000 */
[----:B------:R-:W-:Y:S01]  /*5180*/  ISETP.GT.AND P4, PT, R0, 0x8, P0 ;  /* 0x000000080000780c */ /* 0x000fe20000784270 */
[----:B------:R-:W-:Y:S01]  /*5190*/  @P3 STG.E.U16 desc[UR36][R4.64+0x2], R25 ;  /* 0x0000021904003986 */ /* 0x000fe2000c101524 */
[----:B------:R-:W-:Y:S01]  /*51a0*/  LEA R6, P3, R6, R4, 0x4 ;  /* 0x0000000406067211 */ /* 0x000fe200078620ff */
[-C--:B------:R-:W-:Y:S01]  /*51b0*/  FMUL R32, R32, R90.reuse ;  /* 0x0000005a20207220 */ /* 0x080fe20000400000 */
[C---:B------:R-:W-:Y:S01]  /*51c0*/  ISETP.GT.AND P2, PT, R0.reuse, 0x8, P2 ;  /* 0x000000080000780c */ /* 0x040fe20001744270 */
[-C--:B------:R-:W-:Y:S01]  /*51d0*/  FMUL R33, R33, R90.reuse ;  /* 0x0000005a21217220 */ /* 0x080fe20000400000 */
[----:B------:R-:W-:Y:S01]  /*51e0*/  ISETP.GT.AND P0, PT, R3, 0x9, PT ;  /* 0x000000090300780c */ /* 0x000fe20003f04270 */
[----:B------:R-:W-:Y:S01]  /*51f0*/  IMAD.X R7, R7, 0x1, R5, P3 ;  /* 0x0000000107077824 */ /* 0x000fe200018e0605 */
[----:B------:R-:W-:Y:S01]  /*5200*/  ISETP.GT.AND P5, PT, R0, RZ, P1 ;  /* 0x000000ff0000720c */ /* 0x000fe20000fa4270 */
[-C--:B------:R-:W-:Y:S01]  /*5210*/  FMUL R34, R34, R90.reuse ;  /* 0x0000005a22227220 */ /* 0x080fe20000400000 */
[----:B------:R-:W-:Y:S01]  /*5220*/  ISETP.GT.AND P3, PT, R0, RZ, P0 ;  /* 0x000000ff0000720c */ /* 0x000fe20000764270 */
[----:B------:R-:W-:Y:S01]  /*5230*/  FMUL R35, R35, R90 ;  /* 0x0000005a23237220 */ /* 0x000fe20000400000 */
[----:B------:R-:W-:Y:S01]  /*5240*/  F2FP.F16.F32.PACK_AB R26, RZ, R26 ;  /* 0x0000001aff1a723e */ /* 0x000fe200000000ff */
[-C--:B------:R-:W-:Y:S01]  /*5250*/  FMUL R36, R36, R90.reuse ;  /* 0x0000005a24247220 */ /* 0x080fe20000400000 */
[----:B------:R-:W-:Y:S01]  /*5260*/  F2FP.F16.F32.PACK_AB R27, RZ, R27 ;  /* 0x0000001bff1b723e */ /* 0x000fe200000000ff */
[----:B------:R-:W-:Y:S01]  /*5270*/  FMUL R37, R37, R90 ;  /* 0x0000005a25257220 */ /* 0x000fe20000400000 */
[----:B------:R-:W-:Y:S01]  /*5280*/  F2FP.F16.F32.PACK_AB R28, RZ, R28 ;  /* 0x0000001cff1c723e */ /* 0x000fe200000000ff */
[----:B------:R-:W-:Y:S01]  /*5290*/  @P2 STG.E.U16 desc[UR36][R6.64], R26 ;  /* 0x0000001a06002986 */ /* 0x000fe2000c101524 */
[----:B------:R-:W-:Y:S01]  /*52a0*/  F2FP.F16.F32.PACK_AB R29, RZ, R29 ;  /* 0x0000001dff1d723e */ /* 0x000fe200000000ff */
[-C--:B------:R-:W-:Y:S01]  /*52b0*/  FMUL R38, R38, R90.reuse ;  /* 0x0000005a26267220 */ /* 0x080fe20000400000 */
[C---:B------:R-:W-:Y:S01]  /*52c0*/  ISETP.GT.AND P2, PT, R0.reuse, 0x8, P1 ;  /* 0x000000080000780c */ /* 0x040fe20000f44270 */
[----:B------:R-:W-:Y:S01]  /*52d0*/  @P4 STG.E.U16 desc[UR36][R6.64+0x2], R27 ;  /* 0x0000021b06004986 */ /* 0x000fe2000c101524 */
[----:B------:R-:W-:Y:S01]  /*52e0*/  ISETP.GT.AND P1, PT, R3, 0x10, PT ;  /* 0x000000100300780c */ /* 0x000fe20003f24270 */
[----:B------:R-:W-:Y:S01]  /*52f0*/  FMUL R39, R39, R90 ;  /* 0x0000005a27277220 */ /* 0x000fe20000400000 */
[----:B------:R-:W-:Y:S01]  /*5300*/  F2FP.F16.F32.PACK_AB R30, RZ, R30 ;  /* 0x0000001eff1e723e */ /* 0x000fe200000000ff */
[----:B------:R-:W-:Y:S01]  /*5310*/  @P5 STG.E.U16 desc[UR36][R4.64+0x10], R28 ;  /* 0x0000101c04005986 */ /* 0x000fe2000c101524 */
[----:B------:R-:W-:Y:S01]  /*5320*/  ISETP.GT.AND P4, PT, R0, RZ, P1 ;  /* 0x000000ff0000720c */ /* 0x000fe20000f84270 */
[-C--:B------:R-:W-:Y:S01]  /*5330*/  FMUL R40, R40, R90.reuse ;  /* 0x0000005a28287220 */ /* 0x080fe20000400000 */
[----:B------:R-:W-:Y:S01]  /*5340*/  F2FP.F16.F32.PACK_AB R31, RZ, R31 ;  /* 0x0000001fff1f723e */ /* 0x000fe200000000ff */
[----:B------:R-:W-:Y:S01]  /*5350*/  @P3 STG.E.U16 desc[UR36][R4.64+0x12], R29 ;  /* 0x0000121d04003986 */ /* 0x000fe2000c101524 */
[----:B------:R-:W-:Y:S01]  /*5360*/  ISETP.GT.AND P3, PT, R0, 0x8, P0 ;  /* 0x000000080000780c */ /* 0x000fe20000764270 */
[----:B------:R-:W-:Y:S01]  /*5370*/  FMUL R41, R41, R90 ;  /* 0x0000005a29297220 */ /* 0x000fe20000400000 */
[----:B------:R-:W-:Y:S01]  /*5380*/  ISETP.GT.AND P0, PT, R3, 0x11, PT ;  /* 0x000000110300780c */ /* 0x000fe20003f04270 */
[----:B------:R-:W-:Y:S01]  /*5390*/  @P2 STG.E.U16 desc[UR36][R6.64+0x10], R30 ;  /* 0x0000101e06002986 */ /* 0x000fe2000c101524 */
[----:B------:R-:W-:Y:S01]  /*53a0*/  F2FP.F16.F32.PACK_AB R32, RZ, R32 ;  /* 0x00000020ff20723e */ /* 0x000fe200000000ff */
[-C--:B------:R-:W-:Y:S01]  /*53b0*/  FMUL R42, R42, R90.reuse ;  /* 0x0000005a2a2a7220 */ /* 0x080fe20000400000 */
[C---:B------:R-:W-:Y:S01]  /*53c0*/  ISETP.GT.AND P5, PT, R0.reuse, RZ, P0 ;  /* 0x000000ff0000720c */ /* 0x040fe200007a4270 */
[-C--:B------:R-:W-:Y:S01]  /*53d0*/  FMUL R43, R43, R90.reuse ;  /* 0x0000005a2b2b7220 */ /* 0x080fe20000400000 */
[----:B------:R-:W-:Y:S01]  /*53e0*/  ISETP.GT.AND P2, PT, R0, 0x8, P1 ;  /* 0x000000080000780c */ /* 0x000fe20000f44270 */
[-C--:B------:R-:W-:Y:S01]  /*53f0*/  FMUL R44, R44, R90.reuse ;  /* 0x0000005a2c2c7220 */ /* 0x080fe20000400000 */
[----:B------:R-:W-:Y:S01]  /*5400*/  ISETP.GT.AND P1, PT, R3, 0x18, PT ;  /* 0x000000180300780c */ /* 0x000fe20003f24270 */
[-C--:B------:R-:W-:Y:S01]  /*5410*/  FMUL R45, R45, R90.reuse ;  /* 0x0000005a2d2d7220 */ /* 0x080fe20000400000 */
[----:B------:R-:W-:Y:S01]  /*5420*/  F2FP.F16.F32.PACK_AB R33, RZ, R33 ;  /* 0x00000021ff21723e */ /* 0x000fe200000000ff */
[----:B------:R-:W-:Y:S01]  /*5430*/  @P3 STG.E.U16 desc[UR36][R6.64+0x12], R31 ;  /* 0x0000121f06003986 */ /* 0x000fe2000c101524 */
[----:B------:R-:W-:Y:S01]  /*5440*/  ISETP.GT.AND P3, PT, R0, 0x8, P0 ;  /* 0x000000080000780c */ /* 0x000fe20000764270 */
[-C--:B------:R-:W-:Y:S01]  /*5450*/  FMUL R46, R46, R90.reuse ;  /* 0x0000005a2e2e7220 */ /* 0x080fe20000400000 */
[----:B------:R-:W-:Y:S01]  /*5460*/  ISETP.GT.AND P0, PT, R3, 0x19, PT ;  /* 0x000000190300780c */ /* 0x000fe20003f04270 */
[----:B------:R-:W-:Y:S01]  /*5470*/  @P4 STG.E.U16 desc[UR36][R4.64+0x20], R32 ;  /* 0x0000202004004986 */ /* 0x000fe2000c101524 */
[C---:B------:R-:W-:Y:S01]  /*5480*/  ISETP.GT.AND P4, PT, R0.reuse, RZ, P1 ;  /* 0x000000ff0000720c */ /* 0x040fe20000f84270 */
[----:B------:R-:W-:Y:S01]  /*5490*/  FMUL R47, R47, R90 ;  /* 0x0000005a2f2f7220 */ /* 0x000fe20000400000 */
[----:B------:R-:W-:Y:S01]  /*54a0*/  F2FP.F16.F32.PACK_AB R34, RZ, R34 ;  /* 0x00000022ff22723e */ /* 0x000fe200000000ff */
[----:B------:R-:W-:Y:S01]  /*54b0*/  @P5 STG.E.U16 desc[UR36][R4.64+0x22], R33 ;  /* 0x0000222104005986 */ /* 0x000fe2000c101524 */
[----:B------:R-:W-:Y:S01]  /*54c0*/  ISETP.GT.AND P5, PT, R0, RZ, P0 ;  /* 0x000000ff0000720c */ /* 0x000fe200007a4270 */
[----:B------:R-:W-:Y:S01]  /*54d0*/  FMUL R48, R48, R90 ;  /* 0x0000005a30307220 */ /* 0x000fe20000400000 */
[----:B------:R-:W-:Y:S01]  /*54e0*/  F2FP.F16.F32.PACK_AB R35, RZ, R35 ;  /* 0x00000023ff23723e */ /* 0x000fe200000000ff */
[----:B------:R-:W-:Y:S01]  /*54f0*/  @P2 STG.E.U16 desc[UR36][R6.64+0x20], R34 ;  /* 0x0000202206002986 */ /* 0x000fe2000c101524 */
[----:B------:R-:W-:Y:S01]  /*5500*/  F2FP.F16.F32.PACK_AB R36, RZ, R36 ;  /* 0x00000024ff24723e */ /* 0x000fe200000000ff */
[-C--:B------:R-:W-:Y:S01]  /*5510*/  FMUL R49, R49, R90.reuse ;  /* 0x0000005a31317220 */ /* 0x080fe20000400000 */
[----:B------:R-:W-:Y:S01]  /*5520*/  ISETP.GT.AND P2, PT, R0, 0x8, P1 ;  /* 0x000000080000780c */ /* 0x000fe20000f44270 */
[----:B------:R-:W-:Y:S01]  /*5530*/  @P3 STG.E.U16 desc[UR36][R6.64+0x22], R35 ;  /* 0x0000222306003986 */ /* 0x000fe2000c101524 */
[----:B------:R-:W-:Y:S01]  /*5540*/  ISETP.GT.AND P1, PT, R3, 0x20, PT ;  /* 0x000000200300780c */ /* 0x000fe20003f24270 */
[-C--:B------:R-:W-:Y:S01]  /*5550*/  FMUL R50, R50, R90.reuse ;  /* 0x0000005a32327220 */ /* 0x080fe20000400000 */
[----:B------:R-:W-:Y:S01]  /*5560*/  F2FP.F16.F32.PACK_AB R37, RZ, R37 ;  /* 0x00000025ff25723e */ /* 0x000fe200000000ff */
[----:B------:R-:W-:Y:S01]  /*5570*/  @P4 STG.E.U16 desc[UR36][R4.64+0x30], R36 ;  /* 0x0000302404004986 */ /* 0x000fe2000c101524 */
[C---:B------:R-:W-:Y:S01]  /*5580*/  ISETP.GT.AND P3, PT, R0.reuse, 0x8, P0 ;  /* 0x000000080000780c */ /* 0x040fe20000764270 */
[-C--:B------:R-:W-:Y:S01]  /*5590*/  FMUL R51, R51, R90.reuse ;  /* 0x0000005a33337220 */ /* 0x080fe20000400000 */
[----:B------:R-:W-:Y:S01]  /*55a0*/  ISETP.GT.AND P0, PT, R3, 0x21, PT ;  /* 0x000000210300780c */ /* 0x000fe20003f04270 */
[----:B------:R-:W-:Y:S01]  /*55b0*/  @P5 STG.E.U16 desc[UR36][R4.64+0x32], R37 ;  /* 0x0000322504005986 */ /* 0x000fe2000c101524 */
[----:B------:R-:W-:Y:S01]  /*55c0*/  ISETP.GT.AND P4, PT, R0, RZ, P1 ;  /* 0x000000ff0000720c */ /* 0x000fe20000f84270 */
[----:B------:R-:W-:Y:S01]  /*55d0*/  FMUL R52, R52, R90 ;  /* 0x0000005a34347220 */ /* 0x000fe20000400000 */
[----:B------:R-:W-:Y:S01]  /*55e0*/  F2FP.F16.F32.PACK_AB R38, RZ, R38 ;  /* 0x00000026ff26723e */ /* 0x000fe200000000ff */
[-C--:B------:R-:W-:Y:S01]  /*55f0*/  FMUL R53, R53, R90.reuse ;  /* 0x0000005a35357220 */ /* 0x080fe20000400000 */
        /* <DEDUP_REMOVED lines=113> */
[----:B------:R-:W-:Y:S01]  /*5d10*/  FMUL R87, R87, R90 ;  /* 0x0000005a57577220 */ /* 0x000fe20000400000 */
[----:B------:R-:W-:Y:S01]  /*5d20*/  ISETP.GT.AND P0, PT, R3, 0x51, PT ;  /* 0x000000510300780c */ /* 0x000fe20003f04270 */
[----:B------:R-:W-:Y:S01]  /*5d30*/  @P5 STG.E.U16 desc[UR36][R4.64+0x92], R61 ;  /* 0x0000923d04005986 */ /* 0x000fe2000c101524 */
[----:B------:R-:W-:-:S02]  /*5d40*/  ISETP.GT.AND P4, PT, R0, RZ, P1 ;  /* 0x000000ff0000720c */ /* 0x000fc40000f84270 */
[----:B------:R-:W-:Y:S02]  /*5d50*/  F2FP.F16.F32.PACK_AB R62, RZ, R62 ;  /* 0x0000003eff3e723e */ /* 0x000fe400000000ff */
[C---:B------:R-:W-:Y:S02]  /*5d60*/  ISETP.GT.AND P5, PT, R0.reuse, RZ, P0 ;  /* 0x000000ff0000720c */ /* 0x040fe400007a4270 */
[----:B------:R-:W-:Y:S01]  /*5d70*/  F2FP.F16.F32.PACK_AB R63, RZ, R63 ;  /* 0x0000003fff3f723e */ /* 0x000fe200000000ff */
[----:B------:R-:W-:Y:S01]  /*5d80*/  @P2 STG.E.U16 desc[UR36][R6.64+0x90], R62 ;  /* 0x0000903e06002986 */ /* 0x000fe2000c101524 */
[----:B------:R-:W-:Y:S02]  /*5d90*/  F2FP.F16.F32.PACK_AB R64, RZ, R64 ;  /* 0x00000040ff40723e */ /* 0x000fe400000000ff */
[----:B------:R-:W-:Y:S01]  /*5da0*/  ISETP.GT.AND P2, PT, R0, 0x8, P1 ;  /* 0x000000080000780c */ /* 0x000fe20000f44270 */
[----:B------:R-:W-:Y:S01]  /*5db0*/  @P3 STG.E.U16 desc[UR36][R6.64+0x92], R63 ;  /* 0x0000923f06003986 */ /* 0x000fe2000c101524 */
[----:B------:R-:W-:-:S02]  /*5dc0*/  ISETP.GT.AND P1, PT, R3, 0x58, PT ;  /* 0x000000580300780c */ /* 0x000fc40003f24270 */
[----:B------:R-:W-:Y:S01]  /*5dd0*/  F2FP.F16.F32.PACK_AB R65, RZ, R65 ;  /* 0x00000041ff41723e */ /* 0x000fe200000000ff */
[----:B------:R-:W-:Y:S01]  /*5de0*/  @P4 STG.E.U16 desc[UR36][R4.64+0xa0], R64 ;  /* 0x0000a04004004986 */ /* 0x000fe2000c101524 */
[C---:B------:R-:W-:Y:S02]  /*5df0*/  ISETP.GT.AND P3, PT, R0.reuse, 0x8, P0 ;  /* 0x000000080000780c */ /* 0x040fe40000764270 */
[----:B------:R-:W-:Y:S01]  /*5e00*/  ISETP.GT.AND P0, PT, R3, 0x59, PT ;  /* 0x000000590300780c */ /* 0x000fe20003f04270 */
[----:B------:R-:W-:Y:S01]  /*5e10*/  @P5 STG.E.U16 desc[UR36][R4.64+0xa2], R65 ;  /* 0x0000a24104005986 */ /* 0x000fe2000c101524 */
[C---:B------:R-:W-:Y:S02]  /*5e20*/  ISETP.GT.AND P4, PT, R0.reuse, RZ, P1 ;  /* 0x000000ff0000720c */ /* 0x040fe40000f84270 */
[----:B------:R-:W-:Y:S02]  /*5e30*/  F2FP.F16.F32.PACK_AB R66, RZ, R66 ;  /* 0x00000042ff42723e */ /* 0x000fe400000000ff */
[----:B------:R-:W-:-:S02]  /*5e40*/  ISETP.GT.AND P5, PT, R0, RZ, P0 ;  /* 0x000000ff0000720c */ /* 0x000fc400007a4270 */
[----:B------:R-:W-:Y:S01]  /*5e50*/  F2FP.F16.F32.PACK_AB R67, RZ, R67 ;  /* 0x00000043ff43723e */ /* 0x000fe200000000ff */
[----:B------:R-:W-:Y:S01]  /*5e60*/  @P2 STG.E.U16 desc[UR36][R6.64+0xa0], R66 ;  /* 0x0000a04206002986 */ /* 0x000fe2000c101524 */
[----:B------:R-:W-:Y:S02]  /*5e70*/  F2FP.F16.F32.PACK_AB R68, RZ, R68 ;  /* 0x00000044ff44723e */ /* 0x000fe400000000ff */
[C---:B------:R-:W-:Y:S01]  /*5e80*/  ISETP.GT.AND P2, PT, R0.reuse, 0x8, P1 ;  /* 0x000000080000780c */ /* 0x040fe20000f44270 */
[----:B------:R-:W-:Y:S01]  /*5e90*/  @P3 STG.E.U16 desc[UR36][R6.64+0xa2], R67 ;  /* 0x0000a24306003986 */ /* 0x000fe2000c101524 */
[----:B------:R-:W-:Y:S02]  /*5ea0*/  ISETP.GT.AND P1, PT, R3, 0x60, PT ;  /* 0x000000600300780c */ /* 0x000fe40003f24270 */
[----:B------:R-:W-:Y:S01]  /*5eb0*/  F2FP.F16.F32.PACK_AB R69, RZ, R69 ;  /* 0x00000045ff45723e */ /* 0x000fe200000000ff */
[----:B------:R-:W-:Y:S01]  /*5ec0*/  @P4 STG.E.U16 desc[UR36][R4.64+0xb0], R68 ;  /* 0x0000b04404004986 */ /* 0x000fe2000c101524 */
[----:B------:R-:W-:-:S02]  /*5ed0*/  ISETP.GT.AND P3, PT, R0, 0x8, P0 ;  /* 0x000000080000780c */ /* 0x000fc40000764270 */
[----:B------:R-:W-:Y:S01]  /*5ee0*/  ISETP.GT.AND P0, PT, R3, 0x61, PT ;  /* 0x000000610300780c */ /* 0x000fe20003f04270 */
[----:B------:R-:W-:Y:S01]  /*5ef0*/  @P5 STG.E.U16 desc[UR36][R4.64+0xb2], R69 ;  /* 0x0000b24504005986 */ /* 0x000fe2000c101524 */
[C---:B------:R-:W-:Y:S02]  /*5f00*/  ISETP.GT.AND P4, PT, R0.reuse, RZ, P1 ;  /* 0x000000ff0000720c */ /* 0x040fe40000f84270 */
[----:B------:R-:W-:Y:S02]  /*5f10*/  ISETP.GT.AND P5, PT, R0, RZ, P0 ;  /* 0x000000ff0000720c */ /* 0x000fe400007a4270 */
[----:B------:R-:W-:Y:S02]  /*5f20*/  F2FP.F16.F32.PACK_AB R70, RZ, R70 ;  /* 0x00000046ff46723e */ /* 0x000fe400000000ff */
[----:B------:R-:W-:Y:S02]  /*5f30*/  F2FP.F16.F32.PACK_AB R71, RZ, R71 ;  /* 0x00000047ff47723e */ /* 0x000fe400000000ff */
[----:B------:R-:W-:Y:S01]  /*5f40*/  F2FP.F16.F32.PACK_AB R72, RZ, R72 ;  /* 0x00000048ff48723e */ /* 0x000fe200000000ff */
[----:B------:R-:W-:Y:S01]  /*5f50*/  @P2 STG.E.U16 desc[UR36][R6.64+0xb0], R70 ;  /* 0x0000b04606002986 */ /* 0x000fe2000c101524 */
[----:B------:R-:W-:-:S02]  /*5f60*/  F2FP.F16.F32.PACK_AB R73, RZ, R73 ;  /* 0x00000049ff49723e */ /* 0x000fc400000000ff */
[C---:B------:R-:W-:Y:S01]  /*5f70*/  ISETP.GT.AND P1, PT, R0.reuse, 0x8, P1 ;  /* 0x000000080000780c */ /* 0x040fe20000f24270 */
[----:B------:R-:W-:Y:S01]  /*5f80*/  @P3 STG.E.U16 desc[UR36][R6.64+0xb2], R71 ;  /* 0x0000b24706003986 */ /* 0x000fe2000c101524 */
[C---:B------:R-:W-:Y:S02]  /*5f90*/  ISETP.GT.AND P2, PT, R0.reuse, 0x8, P0 ;  /* 0x000000080000780c */ /* 0x040fe40000744270 */
[C---:B------:R-:W-:Y:S01]  /*5fa0*/  ISETP.GT.AND P0, PT, R3.reuse, 0x69, PT ;  /* 0x000000690300780c */ /* 0x040fe20003f04270 */
[----:B------:R-:W-:Y:S01]  /*5fb0*/  @P4 STG.E.U16 desc[UR36][R4.64+0xc0], R72 ;  /* 0x0000c04804004986 */ /* 0x000fe2000c101524 */
[----:B------:R-:W-:Y:S02]  /*5fc0*/  ISETP.GT.AND P4, PT, R3, 0x68, PT ;  /* 0x000000680300780c */ /* 0x000fe40003f84270 */
[----:B------:R-:W-:Y:S01]  /*5fd0*/  F2FP.F16.F32.PACK_AB R74, RZ, R74 ;  /* 0x0000004aff4a723e */ /* 0x000fe200000000ff */
[----:B------:R-:W-:Y:S01]  /*5fe0*/  @P5 STG.E.U16 desc[UR36][R4.64+0xc2], R73 ;  /* 0x0000c24904005986 */ /* 0x000fe2000c101524 */
[----:B------:R-:W-:-:S02]  /*5ff0*/  ISETP.GT.AND P5, PT, R0, RZ, P4 ;  /* 0x000000ff0000720c */ /* 0x000fc400027a4270 */
[C---:B------:R-:W-:Y:S01]  /*6000*/  ISETP.GT.AND P3, PT, R0.reuse, RZ, P0 ;  /* 0x000000ff0000720c */ /* 0x040fe20000764270 */
[----:B------:R-:W-:Y:S01]  /*6010*/  @P1 STG.E.U16 desc[UR36][R6.64+0xc0], R74 ;  /* 0x0000c04a06001986 */ /* 0x000fe2000c101524 */
[----:B------:R-:W-:Y:S02]  /*6020*/  F2FP.F16.F32.PACK_AB R75, RZ, R75 ;  /* 0x0000004bff4b723e */ /* 0x000fe400000000ff */
[----:B------:R-:W-:Y:S02]  /*6030*/  F2FP.F16.F32.PACK_AB R76, RZ, R76 ;  /* 0x0000004cff4c723e */ /* 0x000fe400000000ff */
[C---:B------:R-:W-:Y:S01]  /*6040*/  ISETP.GT.AND P4, PT, R0.reuse, 0x8, P4 ;  /* 0x000000080000780c */ /* 0x040fe20002784270 */
[----:B------:R-:W-:Y:S01]  /*6050*/  @P2 STG.E.U16 desc[UR36][R6.64+0xc2], R75 ;  /* 0x0000c24b06002986 */ /* 0x000fe2000c101524 */
[----:B------:R-:W-:Y:S02]  /*6060*/  F2FP.F16.F32.PACK_AB R77, RZ, R77 ;  /* 0x0000004dff4d723e */ /* 0x000fe400000000ff */
[----:B------:R-:W-:Y:S01]  /*6070*/  ISETP.GT.AND P2, PT, R3, 0x71, PT ;  /* 0x000000710300780c */ /* 0x000fe20003f44270 */
[----:B------:R-:W-:Y:S01]  /*6080*/  @P5 STG.E.U16 desc[UR36][R4.64+0xd0], R76 ;  /* 0x0000d04c04005986 */ /* 0x000fe2000c101524 */
[----:B------:R-:W-:-:S02]  /*6090*/  ISETP.GT.AND P5, PT, R0, 0x8, P0 ;  /* 0x000000080000780c */ /* 0x000fc400007a4270 */
[C---:B------:R-:W-:Y:S01]  /*60a0*/  ISETP.GT.AND P1, PT, R3.reuse, 0x78, PT ;  /* 0x000000780300780c */ /* 0x040fe20003f24270 */
[----:B------:R-:W-:Y:S01]  /*60b0*/  @P3 STG.E.U16 desc[UR36][R4.64+0xd2], R77 ;  /* 0x0000d24d04003986 */ /* 0x000fe2000c101524 */
[C---:B------:R-:W-:Y:S02]  /*60c0*/  ISETP.GT.AND P3, PT, R3.reuse, 0x70, PT ;  /* 0x000000700300780c */ /* 0x040fe40003f64270 */
[----:B------:R-:W-:Y:S01]  /*60d0*/  ISETP.GT.AND P0, PT, R3, 0x79, PT ;  /* 0x000000790300780c */ /* 0x000fe20003f04270 */
[----:B------:R-:W-:Y:S01]  /*60e0*/  @P4 IMAD.MOV.U32 R2, RZ, RZ, R6 ;  /* 0x000000ffff024224 */ /* 0x000fe200078e0006 */
[----:B------:R-:W-:Y:S01]  /*60f0*/  F2FP.F16.F32.PACK_AB R78, RZ, R78 ;  /* 0x0000004eff4e723e */ /* 0x000fe200000000ff */
[----:B------:R-:W-:Y:S01]  /*6100*/  @P4 IMAD.MOV.U32 R3, RZ, RZ, R7 ;  /* 0x000000ffff034224 */ /* 0x000fe200078e0007 */
[----:B------:R-:W-:Y:S02]  /*6110*/  F2FP.F16.F32.PACK_AB R79, RZ, R79 ;  /* 0x0000004fff4f723e */ /* 0x000fe400000000ff */
[----:B------:R-:W-:-:S02]  /*6120*/  F2FP.F16.F32.PACK_AB R80, RZ, R80 ;  /* 0x00000050ff50723e */ /* 0x000fc400000000ff */
[----:B------:R0:W-:Y:S01]  /*6130*/  @P4 STG.E.U16 desc[UR36][R2.64+0xd0], R78 ;  /* 0x0000d04e02004986 */ /* 0x0001e2000c101524 */
[C---:B------:R-:W-:Y:S02]  /*6140*/  ISETP.GT.AND P4, PT, R0.reuse, RZ, P2 ;  /* 0x000000ff0000720c */ /* 0x040fe40001784270 */
[----:B------:R-:W-:Y:S02]  /*6150*/  F2FP.F16.F32.PACK_AB R81, RZ, R81 ;  /* 0x00000051ff51723e */ /* 0x000fe400000000ff */
[----:B------:R-:W-:Y:S02]  /*6160*/  ISETP.GT.AND P2, PT, R0, 0x8, P2 ;  /* 0x000000080000780c */ /* 0x000fe40001744270 */
[----:B------:R-:W-:Y:S02]  /*6170*/  F2FP.F16.F32.PACK_AB R82, RZ, R82 ;  /* 0x00000052ff52723e */ /* 0x000fe400000000ff */
[----:B------:R-:W-:Y:S02]  /*6180*/  F2FP.F16.F32.PACK_AB R83, RZ, R83 ;  /* 0x00000053ff53723e */ /* 0x000fe400000000ff */
[----:B------:R-:W-:Y:S01]  /*6190*/  F2FP.F16.F32.PACK_AB R84, RZ, R84 ;  /* 0x00000054ff54723e */ /* 0x000fe200000000ff */
[----:B0-----:R-:W-:Y:S01]  /*61a0*/  @P5 IMAD.MOV.U32 R2, RZ, RZ, R6 ;  /* 0x000000ffff025224 */ /* 0x001fe200078e0006 */
[----:B------:R-:W-:Y:S01]  /*61b0*/  F2FP.F16.F32.PACK_AB R85, RZ, R85 ;  /* 0x00000055ff55723e */ /* 0x000fe200000000ff */
[----:B------:R-:W-:Y:S01]  /*61c0*/  @P5 IMAD.MOV.U32 R3, RZ, RZ, R7 ;  /* 0x000000ffff035224 */ /* 0x000fe200078e0007 */
[----:B------:R-:W-:-:S02]  /*61d0*/  F2FP.F16.F32.PACK_AB R86, RZ, R86 ;  /* 0x00000056ff56723e */ /* 0x000fc400000000ff */
[----:B------:R-:W-:Y:S02]  /*61e0*/  F2FP.F16.F32.PACK_AB R87, RZ, R87 ;  /* 0x00000057ff57723e */ /* 0x000fe400000000ff */
[----:B------:R0:W-:Y:S01]  /*61f0*/  @P5 STG.E.U16 desc[UR36][R2.64+0xd2], R79 ;  /* 0x0000d24f02005986 */ /* 0x0001e2000c101524 */
[C---:B------:R-:W-:Y:S02]  /*6200*/  ISETP.GT.AND P5, PT, R0.reuse, RZ, P3 ;  /* 0x000000ff0000720c */ /* 0x040fe40001fa4270 */
[----:B------:R-:W-:-:S11]  /*6210*/  ISETP.GT.AND P3, PT, R0, 0x8, P3 ;  /* 0x000000080000780c */ /* 0x000fd60001f64270 */
[----:B0-----:R-:W-:Y:S02]  /*6220*/  @P5 IMAD.MOV.U32 R2, RZ, RZ, R4 ;  /* 0x000000ffff025224 */ /* 0x001fe400078e0004 */
[----:B------:R-:W-:-:S05]  /*6230*/  @P5 IMAD.MOV.U32 R3, RZ, RZ, R5 ;  /* 0x000000ffff035224 */ /* 0x000fca00078e0005 */
[----:B------:R0:W-:Y:S01]  /*6240*/  @P5 STG.E.U16 desc[UR36][R2.64+0xe0], R80 ;  /* 0x0000e05002005986 */ /* 0x0001e2000c101524 */
[C---:B------:R-:W-:Y:S02]  /*6250*/  ISETP.GT.AND P5, PT, R0.reuse, RZ, P0 ;  /* 0x000000ff0000720c */ /* 0x040fe400007a4270 */
[----:B------:R-:W-:Y:S01]  /*6260*/  ISETP.GT.AND P0, PT, R0, 0x8, P0 ;  /* 0x000000080000780c */ /* 0x000fe20000704270 */
[----:B0-----:R-:W-:Y:S02]  /*6270*/  @P4 IMAD.MOV.U32 R2, RZ, RZ, R4 ;  /* 0x000000ffff024224 */ /* 0x001fe400078e0004 */
[----:B------:R-:W-:-:S05]  /*6280*/  @P4 IMAD.MOV.U32 R3, RZ, RZ, R5 ;  /* 0x000000ffff034224 */ /* 0x000fca00078e0005 */
[----:B------:R0:W-:Y:S01]  /*6290*/  @P4 STG.E.U16 desc[UR36][R2.64+0xe2], R81 ;  /* 0x0000e25102004986 */ /* 0x0001e2000c101524 */
[C---:B------:R-:W-:Y:S02]  /*62a0*/  ISETP.GT.AND P4, PT, R0.reuse, RZ, P1 ;  /* 0x000000ff0000720c */ /* 0x040fe40000f84270 */
[----:B------:R-:W-:Y:S01]  /*62b0*/  ISETP.GT.AND P1, PT, R0, 0x8, P1 ;  /* 0x000000080000780c */ /* 0x000fe20000f24270 */
[----:B0-----:R-:W-:Y:S02]  /*62c0*/  @P3 IMAD.MOV.U32 R2, RZ, RZ, R6 ;  /* 0x000000ffff023224 */ /* 0x001fe400078e0006 */
[----:B------:R-:W-:-:S05]  /*62d0*/  @P3 IMAD.MOV.U32 R3, RZ, RZ, R7 ;  /* 0x000000ffff033224 */ /* 0x000fca00078e0007 */
[----:B------:R0:W-:Y:S02]  /*62e0*/  @P3 STG.E.U16 desc[UR36][R2.64+0xe0], R82 ;  /* 0x0000e05202003986 */ /* 0x0001e4000c101524 */
[----:B0-----:R-:W-:Y:S02]  /*62f0*/  @P2 IMAD.MOV.U32 R2, RZ, RZ, R6 ;  /* 0x000000ffff022224 */ /* 0x001fe400078e0006 */
[----:B------:R-:W-:-:S05]  /*6300*/  @P2 IMAD.MOV.U32 R3, RZ, RZ, R7 ;  /* 0x000000ffff032224 */ /* 0x000fca00078e0007 */
[----:B------:R0:W-:Y:S02]  /*6310*/  @P2 STG.E.U16 desc[UR36][R2.64+0xe2], R83 ;  /* 0x0000e25302002986 */ /* 0x0001e4000c101524 */
[----:B0-----:R-:W-:Y:S02]  /*6320*/  @P4 IMAD.MOV.U32 R2, RZ, RZ, R4 ;  /* 0x000000ffff024224 */ /* 0x001fe400078e0004 */
[----:B------:R-:W-:-:S05]  /*6330*/  @P4 IMAD.MOV.U32 R3, RZ, RZ, R5 ;  /* 0x000000ffff034224 */ /* 0x000fca00078e0005 */
[----:B------:R0:W-:Y:S04]  /*6340*/  @P4 STG.E.U16 desc[UR36][R2.64+0xf0], R84 ;  /* 0x0000f05402004986 */ /* 0x0001e8000c101524 */
[----:B------:R1:W-:Y:S01]  /*6350*/  @P5 STG.E.U16 desc[UR36][R4.64+0xf2], R85 ;  /* 0x0000f25504005986 */ /* 0x0003e2000c101524 */
[----:B0-----:R-:W-:Y:S02]  /*6360*/  @P1 IMAD.MOV.U32 R2, RZ, RZ, R6 ;  /* 0x000000ffff021224 */ /* 0x001fe400078e0006 */
[----:B------:R-:W-:-:S05]  /*6370*/  @P1 IMAD.MOV.U32 R3, RZ, RZ, R7 ;  /* 0x000000ffff031224 */ /* 0x000fca00078e0007 */
[----:B------:R1:W-:Y:S04]  /*6380*/  @P1 STG.E.U16 desc[UR36][R2.64+0xf0], R86 ;  /* 0x0000f05602001986 */ /* 0x0003e8000c101524 */
[----:B------:R1:W-:Y:S02]  /*6390*/  @P0 STG.E.U16 desc[UR36][R6.64+0xf2], R87 ;  /* 0x0000f25706000986 */ /* 0x0003e4000c101524 */
.L_x_163:
[----:B------:R-:W-:Y:S05]  /*63a0*/  BSYNC B0 ;  /* 0x0000000000007941 */ /* 0x000fea0003800000 */
.L_x_37:
[----:B01----:R-:W2:Y:S01]  /*63b0*/  LDL.64 R2, [R1] ;  /* 0x0000000001027983 */ /* 0x003ea20000100a00 */
[----:B------:R-:W-:Y:S01]  /*63c0*/  ULDC.64 UR4, c[0x0][0x650] ;  /* 0x0001940000047ab9 */ /* 0x000fe20000000a00 */
[----:B------:R0:W-:Y:S01]  /*63d0*/  SYNCS.ARRIVE.TRANS64.A1T0 RZ, [R98+UR47], RZ ;  /* 0x000000ff62ff79a7 */ /* 0x0001e2000810002f */
[----:B------:R-:W-:Y:S01]  /*63e0*/  PRMT R0, RZ, 0x7610, R0 ;  /* 0x00007610ff007816 */ /* 0x000fe20000000000 */
[----:B-----5:R-:W-:Y:S02]  /*63f0*/  IMAD.MOV.U32 R19, RZ, RZ, -0x1 ;  /* 0xffffffffff137424 */ /* 0x020fe400078e00ff */
[----:B------:R-:W-:Y:S01]  /*6400*/  IMAD.MOV.U32 R22, RZ, RZ, -0x1 ;  /* 0xffffffffff167424 */ /* 0x000fe200078e00ff */
[----:B--2---:R-:W-:-:S04]  /*6410*/  LEA R18, P0, R2, R18, 0x1 ;  /* 0x0000001202127211 */ /* 0x004fc800078008ff */
[----:B------:R-:W-:Y:S01]  /*6420*/  LEA.HI.X R17, R2, R17, R23, 0x1, P0 ;  /* 0x0000001102117211 */ /* 0x000fe200000f0c17 */
[----:B------:R-:W-:Y:S01]  /*6430*/  IMAD.MOV.U32 R2, RZ, RZ, -0x1 ;  /* 0xffffffffff027424 */ /* 0x000fe200078e00ff */
[----:B------:R-:W-:-:S04]  /*6440*/  ISETP.GE.U32.AND P0, PT, R18, UR4, PT ;  /* 0x0000000412007c0c */ /* 0x000fc8000bf06070 */
[----:B------:R-:W-:-:S13]  /*6450*/  ISETP.GE.U32.AND.EX P0, PT, R17, UR5, PT, P0 ;  /* 0x0000000511007c0c */ /* 0x000fda000bf06100 */
[----:B0-----:R-:W-:Y:S05]  /*6460*/  @P0 BRA `(.L_x_164) ;  /* 0x0000000400700947 */ /* 0x001fea0003800000 */
[----:B------:R-:W0:Y:S01]  /*6470*/  S2R R10, SR_CTAID.X ;  /* 0x00000000000a7919 */ /* 0x000e220000002500 */
[----:B------:R-:W1:Y:S01]  /*6480*/  LDC.64 R8, c[0x0][0x628] ;  /* 0x00018a00ff087b82 */ /* 0x000e620000000a00 */
[----:B------:R-:W-:Y:S01]  /*6490*/  ULDC UR4, c[0x0][0x150] ;  /* 0x0000540000047ab9 */ /* 0x000fe20000000800 */
[----:B---34-:R-:W-:Y:S01]  /*64a0*/  IMAD.MOV.U32 R6, RZ, RZ, R18 ;  /* 0x000000ffff067224 */ /* 0x018fe200078e0012 */
[----:B------:R-:W2:Y:S01]  /*64b0*/  S2R R20, SR_CTAID.Y ;  /* 0x0000000000147919 */ /* 0x000ea20000002600 */
[----:B------:R-:W-:-:S04]  /*64c0*/  IMAD.MOV.U32 R7, RZ, RZ, R17 ;  /* 0x000000ffff077224 */ /* 0x000fc800078e0011 */
[----:B------:R-:W3:Y:S08]  /*64d0*/  LDC R15, c[0x0][0x144] ;  /* 0x00005100ff0f7b82 */ /* 0x000ef00000000800 */
[----:B------:R-:W4:Y:S08]  /*64e0*/  LDC R0, c[0x0][0x630] ;  /* 0x00018c00ff007b82 */ /* 0x000f300000000800 */
[----:B------:R-:W2:Y:S01]  /*64f0*/  LDC.64 R12, c[0x0][0x620] ;  /* 0x00018800ff0c7b82 */ /* 0x000ea20000000a00 */
[----:B-1----:R-:W-:-:S04]  /*6500*/  ISETP.NE.U32.AND P0, PT, R8, RZ, PT ;  /* 0x000000ff0800720c */ /* 0x002fc80003f05070 */
[----:B------:R-:W-:Y:S02]  /*6510*/  ISETP.NE.AND.EX P0, PT, R9, RZ, PT, P0 ;  /* 0x000000ff0900720c */ /* 0x000fe40003f05300 */
[----:B0-----:R-:W-:-:S05]  /*6520*/  I2FP.F32.U32 R2, R10 ;  /* 0x0000000a00027245 */ /* 0x001fca0000201000 */
[----:B------:R-:W-:-:S04]  /*6530*/  FMUL R2, R2, UR4 ;  /* 0x0000000402027c20 */ /* 0x000fc80008400000 */
[----:B------:R0:W1:Y:S02]  /*6540*/  F2I.U32.TRUNC.NTZ R14, R2 ;  /* 0x00000002000e7305 */ /* 0x000064000020f000 */
[----:B---34-:R-:W-:Y:S05]  /*6550*/  @!P0 BRA `(.L_x_165) ;  /* 0x0000000000288947 */ /* 0x018fea0003800000 */
[----:B------:R-:W3:Y:S02]  /*6560*/  LDC R3, c[0x0][0x634] ;  /* 0x00018d00ff037b82 */ /* 0x000ee40000000800 */
[----:B---3--:R-:W-:-:S05]  /*6570*/  IADD3 R7, P0, R18, R3, RZ ;  /* 0x0000000312077210 */ /* 0x008fca0007f1e0ff */
[----:B------:R-:W-:-:S04]  /*6580*/  IMAD.X R11, RZ, RZ, R17, P0 ;  /* 0x000000ffff0b7224 */ /* 0x000fc800000e0611 */
[----:B0-----:R-:W-:-:S04]  /*6590*/  IMAD.WIDE.U32 R2, R11, R8, RZ ;  /* 0x000000080b027225 */ /* 0x001fc800078e00ff */
[----:B------:R-:W-:-:S04]  /*65a0*/  IMAD.WIDE.U32 R4, P0, R7, R9, R2 ;  /* 0x0000000907047225 */ /* 0x000fc80007800002 */
[----:B------:R-:W-:-:S04]  /*65b0*/  IMAD.WIDE.U32 R2, R7, R8, RZ ;  /* 0x0000000807027225 */ /* 0x000fc800078e00ff */
[----:B------:R-:W-:Y:S01]  /*65c0*/  IMAD.X R7, RZ, RZ, RZ, P0 ;  /* 0x000000ffff077224 */ /* 0x000fe200000e06ff */
[----:B------:R-:W-:Y:S01]  /*65d0*/  IADD3 RZ, P0, R3, R4, RZ ;  /* 0x0000000403ff7210 */ /* 0x000fe20007f1e0ff */
[----:B------:R-:W-:-:S04]  /*65e0*/  IMAD.MOV.U32 R6, RZ, RZ, R5 ;  /* 0x000000ffff067224 */ /* 0x000fc800078e0005 */
[----:B------:R-:W-:-:S08]  /*65f0*/  IMAD.WIDE.U32.X R6, R11, R9, R6, P0 ;  /* 0x000000090b067225 */ /* 0x000fd000000e0406 */
.L_x_165:
[----:B------:R-:W3:Y:S01]  /*6600*/  LDC.64 R26, c[0x0][0x640] ;  /* 0x00019000ff1a7b82 */ /* 0x000ee20000000a00 */
[-C--:B------:R-:W-:Y:S01]  /*6610*/  SHF.R.U64 R11, R6, R0.reuse, R7 ;  /* 0x00000000060b7219 */ /* 0x080fe20000001207 */
[----:B------:R-:W-:Y:S01]  /*6620*/  IMAD.MOV.U32 R19, RZ, RZ, R17 ;  /* 0x000000ffff137224 */ /* 0x000fe200078e0011 */
[----:B------:R-:W-:Y:S01]  /*6630*/  SHF.R.U32.HI R0, RZ, R0, R7 ;  /* 0x00000000ff007219 */ /* 0x000fe20000011607 */
[----:B-1----:R-:W-:Y:S01]  /*6640*/  IMAD.MOV R14, RZ, RZ, -R14 ;  /* 0x000000ffff0e7224 */ /* 0x002fe200078e0a0e */
[----:B------:R-:W-:Y:S01]  /*6650*/  IADD3 R5, P0, RZ, -R11, RZ ;  /* 0x8000000bff057210 */ /* 0x000fe20007f1e0ff */
[----:B------:R-:W-:Y:S01]  /*6660*/  ULDC UR4, c[0x0][0x154] ;  /* 0x0000550000047ab9 */ /* 0x000fe20000000800 */
[----:B------:R-:W-:Y:S01]  /*6670*/  IMAD.MOV.U32 R7, RZ, RZ, 0x1 ;  /* 0x00000001ff077424 */ /* 0x000fe200078e00ff */
[----:B------:R-:W1:Y:S01]  /*6680*/  LDC R4, c[0x0][0x618] ;  /* 0x00018600ff047b82 */ /* 0x000e620000000800 */
[----:B------:R-:W-:Y:S02]  /*6690*/  IMAD R22, R15, R14, R10 ;  /* 0x0000000e0f167224 */ /* 0x000fe400078e020a */
[----:B------:R-:W-:-:S04]  /*66a0*/  IMAD.X R3, RZ, RZ, ~R0, P0 ;  /* 0x000000ffff037224 */ /* 0x000fc800000e0e00 */
[-C--:B--2---:R-:W-:Y:S01]  /*66b0*/  IMAD R0, R3, R12.reuse, RZ ;  /* 0x0000000c03007224 */ /* 0x084fe200078e02ff */
[----:B------:R-:W2:Y:S01]  /*66c0*/  LDC R6, c[0x0][0x608] ;  /* 0x00018200ff067b82 */ /* 0x000ea20000000800 */
[----:B0-----:R-:W-:-:S04]  /*66d0*/  IMAD.WIDE.U32 R2, R5, R12, R18 ;  /* 0x0000000c05027225 */ /* 0x001fc800078e0012 */
[----:B------:R-:W-:Y:S01]  /*66e0*/  IMAD R5, R5, R13, R0 ;  /* 0x0000000d05057224 */ /* 0x000fe200078e0200 */
[----:B------:R-:W-:Y:S02]  /*66f0*/  I2FP.F32.U32 R0, R20 ;  /* 0x0000001400007245 */ /* 0x000fe40000201000 */
[----:B------:R-:W0:Y:S01]  /*6700*/  LDC R24, c[0x0][0x658] ;  /* 0x00019600ff187b82 */ /* 0x000e220000000800 */
[----:B------:R-:W-:Y:S01]  /*6710*/  IMAD.IADD R3, R3, 0x1, R5 ;  /* 0x0000000103037824 */ /* 0x000fe200078e0205 */
[----:B---3--:R-:W-:Y:S01]  /*6720*/  ISETP.NE.U32.AND P0, PT, R26, RZ, PT ;  /* 0x000000ff1a00720c */ /* 0x008fe20003f05070 */
[----:B------:R-:W-:Y:S01]  /*6730*/  FMUL R0, R0, UR4 ;  /* 0x0000000400007c20 */ /* 0x000fe20008400000 */
[----:B------:R-:W-:Y:S02]  /*6740*/  IMAD.MOV.U32 R5, RZ, RZ, -0x1 ;  /* 0xffffffffff057424 */ /* 0x000fe400078e00ff */
[----:B------:R-:W-:Y:S01]  /*6750*/  ISETP.NE.AND.EX P0, PT, R27, RZ, PT, P0 ;  /* 0x000000ff1b00720c */ /* 0x000fe20003f05300 */
[----:B------:R3:W4:Y:S01]  /*6760*/  F2I.U32.TRUNC.NTZ R12, R0 ;  /* 0x00000000000c7305 */ /* 0x000722000020f000 */
[----:B------:R-:W3:Y:S01]  /*6770*/  LDC R15, c[0x0][0x148] ;  /* 0x00005200ff0f7b82 */ /* 0x000ee20000000800 */
[----:B-1----:R-:W-:-:S02]  /*6780*/  SHF.R.U64 R10, R2, R4, R3 ;  /* 0x00000004020a7219 */ /* 0x002fc40000001203 */
[----:B------:R-:W-:-:S05]  /*6790*/  SHF.R.U32.HI R3, RZ, R4, R3 ;  /* 0x00000004ff037219 */ /* 0x000fca0000011603 */
[----:B------:R-:W1:Y:S01]  /*67a0*/  LDC R14, c[0x0][0x600] ;  /* 0x00018000ff0e7b82 */ /* 0x000e620000000800 */
[-CC-:B--2---:R-:W-:Y:S02]  /*67b0*/  SHF.R.U64 R8, R10, R6.reuse, R3.reuse ;  /* 0x000000060a087219 */ /* 0x184fe40000001203 */
[----:B------:R-:W-:-:S05]  /*67c0*/  SHF.R.U32.HI R3, RZ, R6, R3 ;  /* 0x00000006ff037219 */ /* 0x000fca0000011603 */
[----:B------:R-:W2:Y:S01]  /*67d0*/  LDC R21, c[0x0][0x648] ;  /* 0x00019200ff157b82 */ /* 0x000ea20000000800 */
[-CC-:B0-----:R-:W-:Y:S02]  /*67e0*/  SHF.R.U64 R13, R8, R24.reuse, R3.reuse ;  /* 0x00000018080d7219 */ /* 0x181fe40000001203 */
[-C--:B------:R-:W-:Y:S02]  /*67f0*/  SHF.L.U32 R5, R5, R24.reuse, RZ ;  /* 0x0000001805057219 */ /* 0x080fe400000006ff */
[-C--:B------:R-:W-:Y:S01]  /*6800*/  SHF.R.U32.HI R3, RZ, R24.reuse, R3 ;  /* 0x00000018ff037219 */ /* 0x080fe20000011603 */
[----:B------:R-:W-:Y:S01]  /*6810*/  IMAD.MOV.U32 R2, RZ, RZ, R13 ;  /* 0x000000ffff027224 */ /* 0x000fe200078e000d */
[----:B------:R-:W-:Y:S01]  /*6820*/  SHF.L.U32 R24, R7, R24, RZ ;  /* 0x0000001807187219 */ /* 0x000fe200000006ff */
[----:B------:R-:W0:Y:S01]  /*6830*/  LDC R25, c[0x0][0x638] ;  /* 0x00018e00ff197b82 */ /* 0x000e220000000800 */
[----:B------:R-:W-:-:S07]  /*6840*/  LOP3.LUT R19, RZ, R5, RZ, 0x33, !PT ;  /* 0x00000005ff137212 */ /* 0x000fce00078e33ff */
[----:B------:R-:W0:Y:S01]  /*6850*/  LDC R28, c[0x0][0x610] ;  /* 0x00018400ff1c7b82 */ /* 0x000e220000000800 */
[----:B----4-:R-:W-:Y:S05]  /*6860*/  @!P0 BRA `(.L_x_166) ;  /* 0x0000000000288947 */ /* 0x010fea0003800000 */
[----:B---3--:R-:W3:Y:S02]  /*6870*/  LDC R0, c[0x0][0x64c] ;  /* 0x00019300ff007b82 */ /* 0x008ee40000000800 */
[----:B---3--:R-:W-:-:S05]  /*6880*/  IADD3 R7, P0, R13, R0, RZ ;  /* 0x000000000d077210 */ /* 0x008fca0007f1e0ff */
        /* <DEDUP_REMOVED lines=8> */
.L_x_166:
[----:B------:R-:W4:Y:S01]  /*6910*/  LDC R4, c[0x0][0x65c] ;  /* 0x00019700ff047b82 */ /* 0x000f220000000800 */
[----:B--23--:R-:W-:Y:S01]  /*6920*/  SHF.R.U64 R0, R2, R21, R3 ;  /* 0x0000001502007219 */ /* 0x00cfe20000001203 */
[----:B-1----:R-:W-:Y:S01]  /*6930*/  VIADD R3, R14, 0xffffffff ;  /* 0xffffffff0e037836 */ /* 0x002fe20000000000 */
[----:B------:R-:W-:Y:S01]  /*6940*/  LOP3.LUT R19, R8, R19, RZ, 0xc0, !PT ;  /* 0x0000001308137212 */ /* 0x000fe200078ec0ff */
[----:B------:R-:W-:Y:S02]  /*6950*/  IMAD.MOV R12, RZ, RZ, -R12 ;  /* 0x000000ffff0c7224 */ /* 0x000fe400078e0a0c */
[----:B------:R-:W-:Y:S01]  /*6960*/  IMAD.MOV R2, RZ, RZ, -R0 ;  /* 0x000000ffff027224 */ /* 0x000fe200078e0a00 */
[----:B------:R-:W-:Y:S01]  /*6970*/  LOP3.LUT R3, R10, R3, RZ, 0xc0, !PT ;  /* 0x000000030a037212 */ /* 0x000fe200078ec0ff */
[----:B------:R-:W-:Y:S02]  /*6980*/  IMAD R19, R24, R0, R19 ;  /* 0x0000000018137224 */ /* 0x000fe400078e0213 */
[----:B0-----:R-:W-:-:S04]  /*6990*/  IMAD R0, R2, R25, R13 ;  /* 0x0000001902007224 */ /* 0x001fc800078e020d */
[----:B------:R-:W-:Y:S01]  /*69a0*/  IMAD R2, R0, R14, R3 ;  /* 0x0000000e00027224 */ /* 0x000fe200078e0203 */
[----:B----4-:R-:W-:Y:S01]  /*69b0*/  ISETP.NE.AND P0, PT, R4, 0x1, PT ;  /* 0x000000010400780c */ /* 0x010fe20003f05270 */
[----:B------:R-:W-:-:S05]  /*69c0*/  IMAD.MOV.U32 R4, RZ, RZ, 0x1 ;  /* 0x00000001ff047424 */ /* 0x000fca00078e00ff */
[----:B------:R-:W-:-:S07]  /*69d0*/  PRMT R0, R4, 0x7610, R0 ;  /* 0x0000761004007816 */ /* 0x000fce0000000000 */
[----:B------:R-:W-:-:S04]  /*69e0*/  @P0 IMAD R22, R15, R12, R20 ;  /* 0x0000000c0f160224 */ /* 0x000fc800078e0214 */
[----:B------:R-:W-:-:S05]  /*69f0*/  IMAD R19, R19, R28, R22 ;  /* 0x0000001c13137224 */ /* 0x000fca00078e0216 */
[----:B------:R-:W-:Y:S02]  /*6a00*/  SEL R22, R2, R19, !P0 ;  /* 0x0000001302167207 */ /* 0x000fe40004000000 */
[----:B------:R-:W-:Y:S01]  /*6a10*/  SEL R19, R19, R2, !P0 ;  /* 0x0000000213137207 */ /* 0x000fe20004000000 */
[----:B------:R-:W-:-:S07]  /*6a20*/  IMAD.MOV.U32 R2, RZ, RZ, R11 ;  /* 0x000000ffff027224 */ /* 0x000fce00078e000b */
.L_x_164:
[----:B------:R-:W-:Y:S02]  /*6a30*/  LOP3.LUT P0, RZ, R0, 0xff, RZ, 0xc0, !PT ;  /* 0x000000ff00ff7812 */ /* 0x000fe4000780c0ff */
[----:B------:R-:W-:-:S11]  /*6a40*/  LOP3.LUT R103, R103, 0x1, RZ, 0x3c, !PT ;  /* 0x0000000167677812 */ /* 0x000fd600078e3cff */
[----:B------:R-:W-:Y:S05]  /*6a50*/  @P0 BRA `(.L_x_167) ;  /* 0xffffffac00b00947 */ /* 0x000fea000383ffff */
[----:B------:R-:W-:Y:S05]  /*6a60*/  EXIT ;  /* 0x000000000000794d */ /* 0x000fea0003800000 */
.L_x_18:
[----:B------:R-:W-:-:S08]  /*6a70*/  ISETP.NE.AND P0, PT, R5, RZ, PT ;  /* 0x000000ff0500720c */ /* 0x000fd00003f05270 */
[----:B0-----:R-:W0:-:S00]  /*6a80*/  USETMAXREG.DEALLOC.CTAPOOL 0x28 ;  /* 0x00000028000079c8 */ /* 0x001e0000080e0500 */
[----:B------:R-:W-:Y:S05]  /*6a90*/  @P0 EXIT ;  /* 0x000000000000094d */ /* 0x000fea0003800000 */
[----:B0-----:R-:W-:Y:S01]  /*6aa0*/  LOP3.LUT P0, RZ, R8, 0xff, RZ, 0xc0, !PT ;  /* 0x000000ff08ff7812 */ /* 0x001fe2000780c0ff */
[----:B------:R-:W-:Y:S02]  /*6ab0*/  IMAD.MOV.U32 R0, RZ, RZ, 0x1 ;  /* 0x00000001ff007424 */ /* 0x000fe400078e00ff */
[----:B------:R-:W-:-:S10]  /*6ac0*/  IMAD.MOV.U32 R7, RZ, RZ, RZ ;  /* 0x000000ffff077224 */ /* 0x000fd400078e00ff */
[----:B------:R-:W-:Y:S05]  /*6ad0*/  @!P0 BRA `(.L_x_168) ;  /* 0x0000000c00388947 */ /* 0x000fea0003800000 */
[----:B------:R-:W0:Y:S01]  /*6ae0*/  S2R R9, SR_CgaCtaId ;  /* 0x0000000000097919 */ /* 0x000e220000008800 */
[----:B------:R-:W-:Y:S01]  /*6af0*/  LOP3.LUT P0, RZ, R4, 0x1f, RZ, 0xc0, !PT ;  /* 0x0000001f04ff7812 */ /* 0x000fe2000780c0ff */
[----:B------:R-:W-:Y:S01]  /*6b00*/  ULDC UR5, c[0x0][0x658] ;  /* 0x0001960000057ab9 */ /* 0x000fe20000000800 */
[----:B------:R-:W-:Y:S01]  /*6b10*/  UMOV UR6, 0xffffffff ;  /* 0xffffffff00067882 */ /* 0x000fe20000000000 */
[----:B------:R-:W-:Y:S01]  /*6b20*/  BSSY B0, `(.L_x_168) ;  /* 0x00000c9000007945 */ /* 0x000fe20003800000 */
[----:B------:R-:W-:Y:S01]  /*6b30*/  USHF.L.U32 UR6, UR6, UR5, URZ ;  /* 0x0000000506067299 */ /* 0x000fe2000800063f */
[C---:B------:R-:W-:Y:S01]  /*6b40*/  ISETP.NE.AND P2, PT, R3.reuse, RZ, PT ;  /* 0x000000ff0300720c */ /* 0x040fe20003f45270 */
[----:B------:R-:W-:Y:S01]  /*6b50*/  IMAD.MOV.U32 R8, RZ, RZ, 0x1 ;  /* 0x00000001ff087424 */ /* 0x000fe200078e00ff */
[----:B------:R-:W-:Y:S01]  /*6b60*/  ISETP.NE.OR P0, PT, R3, RZ, !P0 ;  /* 0x000000ff0300720c */ /* 0x000fe20004705670 */
[----:B------:R-:W-:Y:S01]  /*6b70*/  IMAD.MOV.U32 R0, RZ, RZ, 0x1 ;  /* 0x00000001ff007424 */ /* 0x000fe200078e00ff */
[----:B------:R-:W-:Y:S01]  /*6b80*/  LOP3.LUT R6, R16, 0x2, RZ, 0xfc, !PT ;  /* 0x0000000210067812 */ /* 0x000fe200078efcff */
[----:B------:R-:W-:Y:S01]  /*6b90*/  IMAD.MOV.U32 R7, RZ, RZ, RZ ;  /* 0x000000ffff077224 */ /* 0x000fe200078e00ff */
[----:B------:R-:W-:Y:S01]  /*6ba0*/  ULDC UR4, c[0x0][0x600] ;  /* 0x0001800000047ab9 */ /* 0x000fe20000000800 */
[----:B------:R-:W-:Y:S01]  /*6bb0*/  UMOV UR7, 0x1 ;  /* 0x0000000100077882 */ /* 0x000fe20000000000 */
[----:B------:R-:W-:-:S02]  /*6bc0*/  UIADD3 UR19, UR40, 0x1, URZ ;  /* 0x0000000128137890 */ /* 0x000fc4000fffe03f */
[----:B------:R-:W-:Y:S02]  /*6bd0*/  UIADD3 UR15, UR4, -0x1, URZ ;  /* 0xffffffff040f7890 */ /* 0x000fe4000fffe03f */
[----:B------:R-:W-:Y:S02]  /*6be0*/  USHF.L.U32 UR17, UR7, UR5, URZ ;  /* 0x0000000507117299 */ /* 0x000fe4000800063f */
[----:B------:R-:W-:Y:S01]  /*6bf0*/  ULOP3.LUT UR16, URZ, UR6, URZ, 0x33, !UPT ;  /* 0x000000063f107292 */ /* 0x000fe2000f8e333f */
[----:B------:R-:W-:Y:S01]  /*6c00*/  ULDC.64 UR20, c[0x0][0x198] ;  /* 0x0000660000147ab9 */ /* 0x000fe20000000a00 */
[C---:B0-----:R-:W-:Y:S02]  /*6c10*/  IMAD.SHL.U32 R10, R9.reuse, 0x20, RZ ;  /* 0x00000020090a7824 */ /* 0x041fe400078e00ff */
[----:B------:R-:W-:-:S03]  /*6c20*/  IMAD.SHL.U32 R9, R9, 0x400, RZ ;  /* 0x0000040009097824 */ /* 0x000fc600078e00ff */
[----:B------:R-:W-:-:S07]  /*6c30*/  LOP3.LUT R10, R10, 0x60, RZ, 0xc0, !PT ;  /* 0x000000600a0a7812 */ /* 0x000fce00078ec0ff */
.L_x_180:
[----:B------:R-:W-:-:S03]  /*6c40*/  UMOV UR4, 0xffffffff ;  /* 0xffffffff00047882 */ /* 0x000fc60000000000 */
[----:B------:R-:W-:Y:S05]  /*6c50*/  BRA.DIV UR4, `(.L_x_169) ;  /* 0x0000001604e47947 */ /* 0x000fea000b800000 */
[----:B------:R-:W-:-:S13]  /*6c60*/  ELECT P6, URZ, PT ;  /* 0x00000000003f782f */ /* 0x000fda00038c0000 */
.L_x_207:
[----:B------:R-:W0:Y:S01]  /*6c70*/  LDC R3, c[0x0][0x28c] ;  /* 0x0000a300ff037b82 */ /* 0x000e220000000800 */
[----:B------:R-:W-:Y:S01]  /*6c80*/  BSSY B1, `(.L_x_170) ;  /* 0x0000039000017945 */ /* 0x000fe20003800000 */
[----:B0-----:R-:W-:-:S13]  /*6c90*/  ISETP.LT.OR P6, PT, R3, 0x1, !P6 ;  /* 0x000000010300780c */ /* 0x001fda00077c1670 */
[----:B------:R-:W-:Y:S05]  /*6ca0*/  @P6 BRA `(.L_x_171) ;  /* 0x0000000000d86947 */ /* 0x000fea0003800000 */
[----:B------:R-:W-:Y:S02]  /*6cb0*/  IMAD.SHL.U32 R19, R19, 0x40, RZ ;  /* 0x0000004013137824 */ /* 0x000fe400078e00ff */
[----:B------:R-:W-:Y:S02]  /*6cc0*/  IMAD R22, R22, 0x80, R10 ;  /* 0x0000008016167824 */ /* 0x000fe400078e020a */
[----:B------:R-:W-:Y:S02]  /*6cd0*/  IMAD.MOV.U32 R15, RZ, RZ, RZ ;  /* 0x000000ffff0f7224 */ /* 0x000fe400078e00ff */
[----:B------:R-:W-:Y:S02]  /*6ce0*/  IMAD.U32 R20, RZ, RZ, UR19 ;  /* 0x00000013ff147e24 */ /* 0x000fe4000f8e00ff */
[----:B------:R-:W-:Y:S02]  /*6cf0*/  IMAD.MOV.U32 R3, RZ, RZ, R0 ;  /* 0x000000ffff037224 */ /* 0x000fe400078e0000 */
[----:B------:R-:W-:-:S07]  /*6d00*/  IMAD.MOV.U32 R4, RZ, RZ, R7 ;  /* 0x000000ffff047224 */ /* 0x000fce00078e0007 */
.L_x_175:
[----:B------:R-:W0:Y:S01]  /*6d10*/  S2R R12, SR_CgaCtaId ;  /* 0x00000000000c7919 */ /* 0x000e220000008800 */
[----:B------:R-:W-:Y:S01]  /*6d20*/  MOV R5, 0x400 ;  /* 0x0000040000057802 */ /* 0x000fe20000000f00 */
[----:B------:R-:W1:Y:S03]  /*6d30*/  @!P2 LDC R11, c[0x0][0x500] ;  /* 0x00014000ff0bab82 */ /* 0x000e660000000800 */
[----:B0-----:R-:W-:Y:S02]  /*6d40*/  LEA R13, R12, R5, 0x18 ;  /* 0x000000050c0d7211 */ /* 0x001fe400078ec0ff */
[----:B------:R-:W-:-:S03]  /*6d50*/  SHF.L.U32 R5, R3, 0x1f, RZ ;  /* 0x0000001f03057819 */ /* 0x000fc600000006ff */
[----:B------:R-:W-:-:S04]  /*6d60*/  IMAD R14, R4, 0x8, R13 ;  /* 0x00000008040e7824 */ /* 0x000fc800078e020d */
[----:B------:R-:W0:Y:S02]  /*6d70*/  SYNCS.PHASECHK.TRANS64.TRYWAIT P1, [R14+URZ+0x90], R5 ;  /* 0x000090050e0075a7 */ /* 0x000e24000802017f */
[----:B01----:R-:W-:Y:S05]  /*6d80*/  @!P1 BRA `(.L_x_172) ;  /* 0x0000001400b89947 */ /* 0x003fea0003800000 */
.L_x_208:
[----:B0-----:R-:W-:Y:S01]  /*6d90*/  PRMT R5, R6, 0x9910, RZ ;  /* 0x0000991006057816 */ /* 0x001fe200000000ff */
[----:B------:R0:W-:Y:S03]  /*6da0*/  @!P2 SYNCS.ARRIVE.TRANS64 RZ, [R14+URZ], R11 ;  /* 0x0000000b0effa9a7 */ /* 0x0001e6000800003f */
[----:B------:R-:W-:-:S13]  /*6db0*/  ISETP.NE.AND P1, PT, R5, 0x2, PT ;  /* 0x000000020500780c */ /* 0x000fda0003f25270 */
[----:B0-----:R-:W-:Y:S05]  /*6dc0*/  @P1 BRA `(.L_x_173) ;  /* 0x0000000000041947 */ /* 0x001fea0003800000 */
[----:B------:R-:W-:Y:S01]  /*6dd0*/  BPT.TRAP 0x1 ;  /* 0x000000040000795c */ /* 0x000fe20000300000 */
.L_x_173:
[----:B------:R-:W-:Y:S05]  /*6de0*/  @P0 BRA `(.L_x_174) ;  /* 0x0000000000040947 */ /* 0x000fea0003800000 */
[----:B------:R-:W-:Y:S01]  /*6df0*/  BPT.TRAP 0x1 ;  /* 0x000000040000795c */ /* 0x000fe20000300000 */
.L_x_174:
[----:B------:R-:W-:Y:S01]  /*6e00*/  IMAD.SHL.U32 R12, R4, 0x1000, RZ ;  /* 0x00001000040c7824 */ /* 0x000fe200078e00ff */
[----:B------:R-:W-:Y:S01]  /*6e10*/  R2UR UR9, R14 ;  /* 0x000000000e0972ca */ /* 0x000fe200000e0000 */
[----:B------:R-:W-:Y:S01]  /*6e20*/  VIADD R20, R20, 0xffffffff ;  /* 0xffffffff14147836 */ /* 0x000fe20000000000 */
[----:B------:R-:W-:Y:S01]  /*6e30*/  R2UR UR11, R19 ;  /* 0x00000000130b72ca */ /* 0x000fe200000e0000 */
[----:B------:R-:W-:Y:S01]  /*6e40*/  UIADD3 UR4, UP0, UR20, 0xf0, URZ ;  /* 0x000000f014047890 */ /* 0x000fe2000ff1e03f */
[----:B------:R-:W-:Y:S01]  /*6e50*/  LOP3.LUT R5, R12, 0xc00, R9, 0xf8, !PT ;  /* 0x00000c000c057812 */ /* 0x000fe200078ef809 */
[----:B------:R-:W-:Y:S01]  /*6e60*/  UIADD3 UR22, UP1, UR20, 0x1f0, URZ ;  /* 0x000001f014167890 */ /* 0x000fe2000ff3e03f */
[----:B------:R-:W-:Y:S01]  /*6e70*/  IADD3 R12, R13, 0x200, R12 ;  /* 0x000002000d0c7810 */ /* 0x000fe20007ffe00c */
[----:B------:R-:W-:Y:S01]  /*6e80*/  UIADD3.X UR5, URZ, UR21, URZ, UP0, !UPT ;  /* 0x000000153f057290 */ /* 0x000fe200087fe43f */
[----:B------:R-:W-:Y:S01]  /*6e90*/  R2UR UR10, R15 ;  /* 0x000000000f0a72ca */ /* 0x000fe200000e0000 */
[----:B------:R-:W-:Y:S01]  /*6ea0*/  IMAD R5, R5, 0x2, R13 ;  /* 0x0000000205057824 */ /* 0x000fe200078e020d */
[----:B------:R-:W-:Y:S01]  /*6eb0*/  R2UR UR13, R12 ;  /* 0x000000000c0d72ca */ /* 0x000fe200000e0000 */
[----:B------:R-:W-:Y:S01]  /*6ec0*/  VIADD R4, R4, 0x1 ;  /* 0x0000000104047836 */ /* 0x000fe20000000000 */
[----:B------:R-:W-:Y:S01]  /*6ed0*/  R2UR UR12, R2 ;  /* 0x00000000020c72ca */ /* 0x000fe200000e0000 */
[----:B------:R-:W-:Y:S01]  /*6ee0*/  UIADD3.X UR23, URZ, UR21, URZ, UP1, !UPT ;  /* 0x000000153f177290 */ /* 0x000fe20008ffe43f */
[----:B------:R-:W-:Y:S01]  /*6ef0*/  R2UR UR8, R5 ;  /* 0x00000000050872ca */ /* 0x000fe200000e0000 */
[----:B------:R-:W-:Y:S01]  /*6f00*/  UMOV UR6, 0x0 ;  /* 0x0000000000067882 */ /* 0x000fe20000000000 */
[----:B------:R-:W-:Y:S01]  /*6f10*/  R2UR UR18, R22 ;  /* 0x00000000161272ca */ /* 0x000fe200000e0000 */
[----:B------:R-:W-:Y:S01]  /*6f20*/  UMOV UR7, 0x10000000 ;  /* 0x1000000000077882 */ /* 0x000fe20000000000 */
[----:B------:R-:W-:Y:S01]  /*6f30*/  ISETP.GT.AND P3, PT, R20, 0x1, PT ;  /* 0x000000011400780c */ /* 0x000fe20003f64270 */
[----:B------:R-:W-:Y:S01]  /*6f40*/  UMOV UR24, 0xf0000 ;  /* 0x000f000000187882 */ /* 0x000fe20000000000 */
[----:B------:R-:W-:Y:S01]  /*6f50*/  ISETP.NE.AND P1, PT, R4, 0x12, PT ;  /* 0x000000120400780c */ /* 0x000fe20003f25270 */
[----:B------:R-:W-:-:S03]  /*6f60*/  VIADD R15, R15, 0x20 ;  /* 0x000000200f0f7836 */ /* 0x000fc60000000000 */
[----:B------:R-:W-:Y:S02]  /*6f70*/  SEL R12, RZ, 0x1, P1 ;  /* 0x00000001ff0c7807 */ /* 0x000fe40000800000 */
[----:B------:R-:W-:Y:S01]  /*6f80*/  SEL R4, R4, RZ, P1 ;  /* 0x000000ff04047207 */ /* 0x000fe20000800000 */
[----:B------:R-:W-:Y:S01]  /*6f90*/  UIADD3 UR14, UR8, 0x12200, URZ ;  /* 0x00012200080e7890 */ /* 0x000fe2000fffe03f */
[----:B------:R-:W-:Y:S02]  /*6fa0*/  LOP3.LUT R3, R3, R12, RZ, 0x3c, !PT ;  /* 0x0000000c03037212 */ /* 0x000fe400078e3cff */
[----:B------:R-:W-:Y:S02]  /*6fb0*/  UMOV UR8, UR13 ;  /* 0x0000000d00087c82 */ /* 0x000fe40008000000 */
[----:B------:R0:W-:Y:S02]  /*6fc0*/  UTMALDG.3D [UR8], [UR4], desc[UR6] ;  /* 0x00000608040075b4 */ /* 0x0001e40008011000 */
[----:B0-----:R-:W-:Y:S01]  /*6fd0*/  UMOV UR8, UR14 ;  /* 0x0000000e00087c82 */ /* 0x001fe20008000000 */
[----:B------:R-:W-:-:S02]  /*6fe0*/  UMOV UR11, UR18 ;  /* 0x00000012000b7c82 */ /* 0x000fc40008000000 */
[----:B------:R0:W-:Y:S02]  /*6ff0*/  UTMALDG.3D.MULTICAST [UR8], [UR22], UR24, desc[UR6] ;  /* 0x00000608160073b4 */ /* 0x0001e40008011818 */
[----:B0-----:R-:W-:Y:S05]  /*7000*/  @P3 BRA `(.L_x_175) ;  /* 0xfffffffc00403947 */ /* 0x001fea000383ffff */
.L_x_171:
[----:B------:R-:W-:Y:S05]  /*7010*/  BSYNC B1 ;  /* 0x0000000000017941 */ /* 0x000fea0003800000 */
.L_x_170:
[----:B------:R-:W2:Y:S01]  /*7020*/  LDL.64 R12, [R1] ;  /* 0x00000000010c7983 */ /* 0x000ea20000100a00 */
[----:B------:R-:W-:Y:S01]  /*7030*/  LOP3.LUT P4, RZ, R8, 0xff, RZ, 0xc0, !PT ;  /* 0x000000ff08ff7812 */ /* 0x000fe2000788c0ff */
[----:B------:R-:W-:Y:S01]  /*7040*/  VIADD R4, R7, UR40 ;  /* 0x0000002807047c36 */ /* 0x000fe20008000000 */
[----:B------:R-:W-:Y:S01]  /*7050*/  ULDC.64 UR4, c[0x0][0x650] ;  /* 0x0001940000047ab9 */ /* 0x000fe20000000a00 */
[----:B------:R-:W-:Y:S01]  /*7060*/  IMAD.U32 R7, RZ, RZ, UR40 ;  /* 0x00000028ff077e24 */ /* 0x000fe2000f8e00ff */
[----:B------:R-:W-:Y:S01]  /*7070*/  UISETP.GE.U32.AND UP0, UPT, UR40, 0x12, UPT ;  /* 0x000000122800788c */ /* 0x000fe2000bf06070 */
[----:B------:R-:W-:Y:S01]  /*7080*/  BSSY B1, `(.L_x_176) ;  /* 0x0000070000017945 */ /* 0x000fe20003800000 */
[----:B------:R-:W-:Y:S01]  /*7090*/  ISETP.GT.U32.AND P1, PT, R4, 0x11, PT ;  /* 0x000000110400780c */ /* 0x000fe20003f24070 */
[----:B------:R-:W-:Y:S01]  /*70a0*/  IMAD.MOV.U32 R19, RZ, RZ, -0x1 ;  /* 0xffffffffff137424 */ /* 0x000fe200078e00ff */
[----:B------:R-:W-:Y:S01]  /*70b0*/  PRMT R8, RZ, 0x7610, R8 ;  /* 0x00007610ff087816 */ /* 0x000fe20000000008 */
[----:B------:R-:W-:Y:S01]  /*70c0*/  IMAD.MOV.U32 R22, RZ, RZ, -0x1 ;  /* 0xffffffffff167424 */ /* 0x000fe200078e00ff */
[----:B------:R-:W-:-:S02]  /*70d0*/  ISETP.LT.U32.AND P1, PT, R7, 0x12, P1 ;  /* 0x000000120700780c */ /* 0x000fc40000f21070 */
[----:B------:R-:W-:Y:S01]  /*70e0*/  PLOP3.LUT P3, PT, PT, PT, UP0, 0x80, 0x0 ;  /* 0x000000000000781c */ /* 0x000fe20003f6f008 */
[----:B------:R-:W0:Y:S01]  /*70f0*/  @P4 S2R R3, SR_CgaCtaId ;  /* 0x0000000000034919 */ /* 0x000e220000008800 */
[----:B------:R-:W-:-:S04]  /*7100*/  @P4 MOV R2, 0x400 ;  /* 0x0000040000024802 */ /* 0x000fc80000000f00 */
[----:B0-----:R-:W-:Y:S01]  /*7110*/  @P4 LEA R5, R3, R2, 0x18 ;  /* 0x0000000203054211 */ /* 0x001fe200078ec0ff */
[----:B------:R-:W-:-:S03]  /*7120*/  IMAD.WIDE.U32 R2, R4, 0x38e38e39, RZ ;  /* 0x38e38e3904027825 */ /* 0x000fc600078e00ff */
[----:B------:R0:W-:Y:S01]  /*7130*/  @P4 SYNCS.ARRIVE.TRANS64.A1T0 RZ, [R5+URZ+0x158], RZ ;  /* 0x000158ff05ff49a7 */ /* 0x0001e2000810003f */
[----:B------:R-:W-:Y:S01]  /*7140*/  IMAD.MOV.U32 R2, RZ, RZ, -0x1 ;  /* 0xffffffffff027424 */ /* 0x000fe200078e00ff */
[----:B0-----:R-:W-:Y:S02]  /*7150*/  SHF.R.U32.HI R5, RZ, 0x2, R3 ;  /* 0x00000002ff057819 */ /* 0x001fe40000011603 */
[----:B------:R-:W-:-:S03]  /*7160*/  SEL R3, RZ, 0x1, !P1 ;  /* 0x00000001ff037807 */ /* 0x000fc60004800000 */
[----:B------:R-:W-:Y:S01]  /*7170*/  IMAD R7, R5, -0x12, R4 ;  /* 0xffffffee05077824 */ /* 0x000fe200078e0204 */
[----:B------:R-:W-:Y:S02]  /*7180*/  LOP3.LUT R0, R0, R3, RZ, 0x3c, !PT ;  /* 0x0000000300007212 */ /* 0x000fe400078e3cff */
[----:B------:R-:W-:Y:S02]  /*7190*/  PRMT R3, RZ, 0x7610, R3 ;  /* 0x00007610ff037816 */ /* 0x000fe40000000003 */
[----:B------:R-:W-:Y:S02]  /*71a0*/  @P3 LOP3.LUT R0, R0, 0x1, R5, 0x78, !PT ;  /* 0x0000000100003812 */ /* 0x000fe400078e7805 */
[----:B--2---:R-:W-:-:S04]  /*71b0*/  IADD3 R18, P4, R18, R12, RZ ;  /* 0x0000000c12127210 */ /* 0x004fc80007f9e0ff */
[----:B------:R-:W-:Y:S01]  /*71c0*/  ISETP.GE.U32.AND P1, PT, R18, UR4, PT ;  /* 0x0000000412007c0c */ /* 0x000fe2000bf26070 */
[----:B------:R-:W-:-:S05]  /*71d0*/  IMAD.X R17, R17, 0x1, R23, P4 ;  /* 0x0000000111117824 */ /* 0x000fca00020e0617 */
[----:B------:R-:W-:-:S13]  /*71e0*/  ISETP.GE.U32.AND.EX P1, PT, R17, UR5, PT, P1 ;  /* 0x0000000511007c0c */ /* 0x000fda000bf26110 */
[----:B------:R-:W-:Y:S05]  /*71f0*/  @P1 BRA `(.L_x_177) ;  /* 0x0000000400601947 */ /* 0x000fea0003800000 */
[----:B------:R-:W0:Y:S01]  /*7200*/  S2R R12, SR_CTAID.X ;  /* 0x00000000000c7919 */ /* 0x000e220000002500 */
[----:B------:R-:W-:Y:S01]  /*7210*/  ULDC.64 UR4, c[0x0][0x628] ;  /* 0x00018a0000047ab9 */ /* 0x000fe20000000a00 */
[----:B------:R-:W-:Y:S01]  /*7220*/  ULDC UR7, c[0x0][0x630] ;  /* 0x00018c0000077ab9 */ /* 0x000fe20000000800 */
[----:B------:R-:W-:Y:S01]  /*7230*/  ISETP.NE.U32.AND P1, PT, RZ, UR4, PT ;  /* 0x00000004ff007c0c */ /* 0x000fe2000bf25070 */
[----:B------:R-:W1:Y:S01]  /*7240*/  S2R R13, SR_CTAID.Y ;  /* 0x00000000000d7919 */ /* 0x000e620000002600 */
[----:B------:R-:W-:Y:S01]  /*7250*/  ULDC UR8, c[0x0][0x150] ;  /* 0x0000540000087ab9 */ /* 0x000fe20000000800 */
[----:B------:R-:W-:Y:S01]  /*7260*/  IMAD.MOV.U32 R2, RZ, RZ, R18 ;  /* 0x000000ffff027224 */ /* 0x000fe200078e0012 */
[----:B------:R-:W-:Y:S01]  /*7270*/  ISETP.NE.AND.EX P1, PT, RZ, UR5, PT, P1 ;  /* 0x00000005ff007c0c */ /* 0x000fe2000bf25310 */
[----:B------:R-:W-:Y:S01]  /*7280*/  IMAD.MOV.U32 R3, RZ, RZ, R17 ;  /* 0x000000ffff037224 */ /* 0x000fe200078e0011 */
[----:B0-----:R-:W-:-:S11]  /*7290*/  I2FP.F32.U32 R14, R12 ;  /* 0x0000000c000e7245 */ /* 0x001fd60000201000 */
[----:B------:R-:W-:Y:S05]  /*72a0*/  @!P1 BRA `(.L_x_178) ;  /* 0x0000000000289947 */ /* 0x000fea0003800000 */
[----:B------:R-:W-:Y:S02]  /*72b0*/  ULDC UR6, c[0x0][0x634] ;  /* 0x00018d0000067ab9 */ /* 0x000fe40000000800 */
[----:B------:R-:W-:-:S05]  /*72c0*/  IADD3 R3, P1, R18, UR6, RZ ;  /* 0x0000000612037c10 */ /* 0x000fca000ff3e0ff */
[----:B------:R-:W-:-:S04]  /*72d0*/  IMAD.X R11, RZ, RZ, R17, P1 ;  /* 0x000000ffff0b7224 */ /* 0x000fc800008e0611 */
[----:B------:R-:W-:-:S04]  /*72e0*/  IMAD.WIDE.U32 R4, R11, UR4, RZ ;  /* 0x000000040b047c25 */ /* 0x000fc8000f8e00ff */
[----:B------:R-:W-:-:S04]  /*72f0*/  IMAD.WIDE.U32 R4, P1, R3, UR5, R4 ;  /* 0x0000000503047c25 */ /* 0x000fc8000f820004 */
[----:B------:R-:W-:-:S04]  /*7300*/  IMAD.WIDE.U32 R2, R3, UR4, RZ ;  /* 0x0000000403027c25 */ /* 0x000fc8000f8e00ff */
[----:B------:R-:W-:Y:S01]  /*7310*/  IMAD.MOV.U32 R2, RZ, RZ, R5 ;  /* 0x000000ffff027224 */ /* 0x000fe200078e0005 */
[----:B------:R-:W-:Y:S01]  /*7320*/  IADD3 RZ, P3, R3, R4, RZ ;  /* 0x0000000403ff7210 */ /* 0x000fe20007f7e0ff */
[----:B------:R-:W-:-:S04]  /*7330*/  IMAD.X R3, RZ, RZ, RZ, P1 ;  /* 0x000000ffff037224 */ /* 0x000fc800008e06ff */
[----:B------:R-:W-:-:S08]  /*7340*/  IMAD.WIDE.U32.X R2, R11, UR5, R2, P3 ;  /* 0x000000050b027c25 */ /* 0x000fd000098e0402 */
.L_x_178:
[----:B------:R-:W0:Y:S01]  /*7350*/  LDC R21, c[0x0][0x65c] ;  /* 0x00019700ff157b82 */ /* 0x000e220000000800 */
[--C-:B------:R-:W-:Y:S01]  /*7360*/  SHF.R.U64 R11, R2, UR7, R3.reuse ;  /* 0x00000007020b7c19 */ /* 0x100fe20008001203 */
[----:B------:R-:W-:Y:S01]  /*7370*/  FMUL R14, R14, UR8 ;  /* 0x000000080e0e7c20 */ /* 0x000fe20008400000 */
[----:B------:R-:W-:Y:S01]  /*7380*/  SHF.R.U32.HI R2, RZ, UR7, R3 ;  /* 0x00000007ff027c19 */ /* 0x000fe20008011603 */
[----:B------:R-:W-:Y:S01]  /*7390*/  ULDC UR6, c[0x0][0x154] ;  /* 0x0000550000067ab9 */ /* 0x000fe20000000800 */
[----:B------:R-:W-:Y:S01]  /*73a0*/  IADD3 R15, P1, RZ, -R11, RZ ;  /* 0x8000000bff0f7210 */ /* 0x000fe20007f3e0ff */
[----:B------:R-:W-:Y:S01]  /*73b0*/  ULDC.64 UR4, c[0x0][0x620] ;  /* 0x0001880000047ab9 */ /* 0x000fe20000000a00 */
[----:B-1----:R-:W-:Y:S01]  /*73c0*/  I2FP.F32.U32 R3, R13 ;  /* 0x0000000d00037245 */ /* 0x002fe20000201000 */
[----:B------:R-:W1:Y:S01]  /*73d0*/  LDC R19, c[0x0][0x144] ;  /* 0x00005100ff137b82 */ /* 0x000e620000000800 */
[----:B------:R-:W2:Y:S01]  /*73e0*/  F2I.U32.TRUNC.NTZ R14, R14 ;  /* 0x0000000e000e7305 */ /* 0x000ea2000020f000 */
[----:B------:R-:W-:-:S02]  /*73f0*/  IMAD.X R2, RZ, RZ, ~R2, P1 ;  /* 0x000000ffff027224 */ /* 0x000fc400008e0e02 */
[----:B------:R-:W-:Y:S01]  /*7400*/  FMUL R4, R3, UR6 ;  /* 0x0000000603047c20 */ /* 0x000fe20008400000 */
[----:B------:R-:W-:Y:S01]  /*7410*/  IMAD.MOV.U32 R3, RZ, RZ, R17 ;  /* 0x000000ffff037224 */ /* 0x000fe200078e0011 */
[----:B------:R-:W-:Y:S01]  /*7420*/  ULDC.64 UR6, c[0x0][0x640] ;  /* 0x0001900000067ab9 */ /* 0x000fe20000000a00 */
[----:B------:R-:W-:Y:S01]  /*7430*/  IMAD R2, R2, UR4, RZ ;  /* 0x0000000402027c24 */ /* 0x000fe2000f8e02ff */
[----:B------:R-:W3:Y:S01]  /*7440*/  LDC R20, c[0x0][0x148] ;  /* 0x00005200ff147b82 */ /* 0x000ee20000000800 */
[----:B------:R-:W-:Y:S01]  /*7450*/  ISETP.NE.U32.AND P1, PT, RZ, UR6, PT ;  /* 0x00000006ff007c0c */ /* 0x000fe2000bf25070 */
[----:B------:R-:W4:Y:S01]  /*7460*/  F2I.U32.TRUNC.NTZ R4, R4 ;  /* 0x0000000400047305 */ /* 0x000f22000020f000 */
[----:B------:R-:W-:Y:S02]  /*7470*/  IMAD R5, R15, UR5, R2 ;  /* 0x000000050f057c24 */ /* 0x000fe4000f8e0202 */
[----:B------:R-:W-:Y:S01]  /*7480*/  IMAD.MOV.U32 R2, RZ, RZ, R18 ;  /* 0x000000ffff027224 */ /* 0x000fe200078e0012 */
[----:B------:R-:W-:-:S02]  /*7490*/  ISETP.NE.AND.EX P1, PT, RZ, UR7, PT, P1 ;  /* 0x00000007ff007c0c */ /* 0x000fc4000bf25310 */
[----:B0-----:R-:W-:Y:S01]  /*74a0*/  ISETP.NE.AND P4, PT, R21, 0x1, PT ;  /* 0x000000011500780c */ /* 0x001fe20003f85270 */
[----:B------:R-:W-:Y:S01]  /*74b0*/  IMAD.WIDE.U32 R2, R15, UR4, R2 ;  /* 0x000000040f027c25 */ /* 0x000fe2000f8e0002 */
[----:B------:R-:W-:-:S03]  /*74c0*/  ULDC UR4, c[0x0][0x618] ;  /* 0x0001860000047ab9 */ /* 0x000fc60000000800 */
[----:B--2---:R-:W-:Y:S02]  /*74d0*/  IMAD.MOV R14, RZ, RZ, -R14 ;  /* 0x000000ffff0e7224 */ /* 0x004fe400078e0a0e */
[----:B------:R-:W-:Y:S02]  /*74e0*/  IMAD.IADD R3, R3, 0x1, R5 ;  /* 0x0000000103037824 */ /* 0x000fe400078e0205 */
[----:B-1----:R-:W-:-:S03]  /*74f0*/  IMAD R12, R19, R14, R12 ;  /* 0x0000000e130c7224 */ /* 0x002fc600078e020c */
[--C-:B------:R-:W-:Y:S01]  /*7500*/  SHF.R.U64 R14, R2, UR4, R3.reuse ;  /* 0x00000004020e7c19 */ /* 0x100fe20008001203 */
[----:B----4-:R-:W-:Y:S01]  /*7510*/  IMAD.MOV R2, RZ, RZ, -R4 ;  /* 0x000000ffff027224 */ /* 0x010fe200078e0a04 */
[----:B------:R-:W-:Y:S01]  /*7520*/  SHF.R.U32.HI R3, RZ, UR4, R3 ;  /* 0x00000004ff037c19 */ /* 0x000fe20008011603 */
[----:B------:R-:W-:Y:S02]  /*7530*/  ULDC UR4, c[0x0][0x608] ;  /* 0x0001820000047ab9 */ /* 0x000fe40000000800 */
[----:B---3--:R-:W-:Y:S01]  /*7540*/  @P4 IMAD R12, R20, R2, R13 ;  /* 0x00000002140c4224 */ /* 0x008fe200078e020d */
[--C-:B------:R-:W-:Y:S02]  /*7550*/  SHF.R.U64 R19, R14, UR4, R3.reuse ;  /* 0x000000040e137c19 */ /* 0x100fe40008001203 */
[----:B------:R-:W-:Y:S01]  /*7560*/  SHF.R.U32.HI R2, RZ, UR4, R3 ;  /* 0x00000004ff027c19 */ /* 0x000fe20008011603 */
[----:B------:R-:W-:-:S03]  /*7570*/  ULDC UR4, c[0x0][0x658] ;  /* 0x0001960000047ab9 */ /* 0x000fc60000000800 */
[--C-:B------:R-:W-:Y:S02]  /*7580*/  SHF.R.U64 R13, R19, UR4, R2.reuse ;  /* 0x00000004130d7c19 */ /* 0x100fe40008001202 */
[----:B------:R-:W-:-:S03]  /*7590*/  SHF.R.U32.HI R2, RZ, UR4, R2 ;  /* 0x00000004ff027c19 */ /* 0x000fc60008011602 */
[----:B------:R-:W-:Y:S02]  /*75a0*/  IMAD.MOV.U32 R4, RZ, RZ, R13 ;  /* 0x000000ffff047224 */ /* 0x000fe400078e000d */
[----:B------:R-:W-:Y:S01]  /*75b0*/  IMAD.MOV.U32 R3, RZ, RZ, R2 ;  /* 0x000000ffff037224 */ /* 0x000fe200078e0002 */
[----:B------:R-:W-:Y:S06]  /*75c0*/  @!P1 BRA `(.L_x_179) ;  /* 0x00000000002c9947 */ /* 0x000fec0003800000 */
        /* <DEDUP_REMOVED lines=9> */
[----:B------:R-:W-:-:S04]  /*7660*/  IMAD.WIDE.U32.X R2, R15, UR7, R2, P3 ;  /* 0x000000070f027c25 */ /* 0x000fc800098e0402 */
[----:B------:R-:W-:-:S07]  /*7670*/  IMAD.MOV.U32 R4, RZ, RZ, R2 ;  /* 0x000000ffff047224 */ /* 0x000fce00078e0002 */
.L_x_179:
[----:B------:R-:W-:Y:S01]  /*7680*/  ULDC UR4, c[0x0][0x648] ;  /* 0x0001920000047ab9 */ /* 0x000fe20000000800 */
[----:B------:R-:W-:Y:S01]  /*7690*/  LOP3.LUT R2, R19, UR16, RZ, 0xc0, !PT ;  /* 0x0000001013027c12 */ /* 0x000fe2000f8ec0ff */
[----:B------:R-:W-:Y:S01]  /*76a0*/  ULDC UR5, c[0x0][0x610] ;  /* 0x0001840000057ab9 */ /* 0x000fe20000000800 */
[----:B------:R-:W-:Y:S01]  /*76b0*/  SHF.R.U64 R3, R4, UR4, R3 ;  /* 0x0000000404037c19 */ /* 0x000fe20008001203 */
[----:B------:R-:W-:Y:S01]  /*76c0*/  ULDC UR4, c[0x0][0x638] ;  /* 0x00018e0000047ab9 */ /* 0x000fe20000000800 */
[----:B------:R-:W-:-:S03]  /*76d0*/  LOP3.LUT R14, R14, UR15, RZ, 0xc0, !PT ;  /* 0x0000000f0e0e7c12 */ /* 0x000fc6000f8ec0ff */
[----:B------:R-:W-:Y:S02]  /*76e0*/  IMAD.MOV R4, RZ, RZ, -R3 ;  /* 0x000000ffff047224 */ /* 0x000fe400078e0a03 */
[----:B------:R-:W-:Y:S02]  /*76f0*/  IMAD R3, R3, UR17, R2 ;  /* 0x0000001103037c24 */ /* 0x000fe4000f8e0202 */
[----:B------:R-:W-:Y:S01]  /*7700*/  IMAD R13, R4, UR4, R13 ;  /* 0x00000004040d7c24 */ /* 0x000fe2000f8e020d */
[----:B------:R-:W-:Y:S01]  /*7710*/  ULDC UR4, c[0x0][0x600] ;  /* 0x0001800000047ab9 */ /* 0x000fe20000000800 */
[----:B------:R-:W-:Y:S02]  /*7720*/  IMAD R12, R3, UR5, R12 ;  /* 0x00000005030c7c24 */ /* 0x000fe4000f8e020c */
[----:B------:R-:W-:Y:S02]  /*7730*/  IMAD R13, R13, UR4, R14 ;  /* 0x000000040d0d7c24 */ /* 0x000fe4000f8e020e */
[----:B------:R-:W-:-:S02]  /*7740*/  IMAD.MOV.U32 R3, RZ, RZ, 0x1 ;  /* 0x00000001ff037424 */ /* 0x000fc400078e00ff */
[----:B------:R-:W-:Y:S01]  /*7750*/  IMAD.MOV.U32 R2, RZ, RZ, R11 ;  /* 0x000000ffff027224 */ /* 0x000fe200078e000b */
[----:B------:R-:W-:Y:S02]  /*7760*/  SEL R22, R13, R12, !P4 ;  /* 0x0000000c0d167207 */ /* 0x000fe40006000000 */
[----:B------:R-:W-:-:S07]  /*7770*/  SEL R19, R12, R13, !P4 ;  /* 0x0000000d0c137207 */ /* 0x000fce0006000000 */
.L_x_177:
[----:B------:R-:W-:Y:S05]  /*7780*/  BSYNC B1 ;  /* 0x0000000000017941 */ /* 0x000fea0003800000 */
.L_x_176:
[----:B------:R-:W-:-:S13]  /*7790*/  LOP3.LUT P1, RZ, R3, 0xff, RZ, 0xc0, !PT ;  /* 0x000000ff03ff7812 */ /* 0x000fda000782c0ff */
[----:B------:R-:W-:Y:S05]  /*77a0*/  @P1 BRA `(.L_x_180) ;  /* 0xfffffff400241947 */ /* 0x000fea000383ffff */
[----:B------:R-:W-:Y:S05]  /*77b0*/  BSYNC B0 ;  /* 0x0000000000007941 */ /* 0x000fea0003800000 */
.L_x_168:
[----:B------:R-:W-:-:S03]  /*77c0*/  UMOV UR4, 0xffffffff ;  /* 0xffffffff00047882 */ /* 0x000fc60000000000 */
[----:B------:R-:W-:Y:S05]  /*77d0*/  BRA.DIV UR4, `(.L_x_181) ;  /* 0x0000000e04387947 */ /* 0x000fea000b800000 */
[----:B------:R-:W-:-:S13]  /*77e0*/  ELECT P6, URZ, PT ;  /* 0x00000000003f782f */ /* 0x000fda00038c0000 */
.L_x_211:
[----:B------:R-:W-:Y:S04]  /*77f0*/  BSSY B0, `(.L_x_182) ;  /* 0x00000a9000007945 */ /* 0x000fe80003800000 */
[----:B------:R-:W-:Y:S05]  /*7800*/  @!P6 BRA `(.L_x_183) ;  /* 0x00000008009ce947 */ /* 0x000fea0003800000 */
[----:B------:R-:W-:-:S04]  /*7810*/  LOP3.LUT R16, R16, 0x2, RZ, 0xfc, !PT ;  /* 0x0000000210107812 */ /* 0x000fc800078efcff */
[----:B------:R-:W-:-:S13]  /*7820*/  ISETP.NE.AND P0, PT, R16, 0x3, PT ;  /* 0x000000031000780c */ /* 0x000fda0003f05270 */
[----:B------:R-:W-:Y:S05]  /*7830*/  @!P0 BRA `(.L_x_184) ;  /* 0x0000000000048947 */ /* 0x000fea0003800000 */
[----:B------:R-:W-:Y:S01]  /*7840*/  BPT.TRAP 0x1 ;  /* 0x000000040000795c */ /* 0x000fe20000300000 */
.L_x_184:
[----:B------:R-:W0:Y:S01]  /*7850*/  S2R R3, SR_CgaCtaId ;  /* 0x0000000000037919 */ /* 0x000e220000008800 */
[----:B------:R-:W-:Y:S02]  /*7860*/  MOV R2, 0x400 ;  /* 0x0000040000027802 */ /* 0x000fe40000000f00 */
[----:B------:R-:W-:Y:S02]  /*7870*/  SHF.L.U32 R4, R0, 0x1f, RZ ;  /* 0x0000001f00047819 */ /* 0x000fe400000006ff */
[----:B0-----:R-:W-:-:S05]  /*7880*/  LEA R2, R3, R2, 0x18 ;  /* 0x0000000203027211 */ /* 0x001fca00078ec0ff */
[----:B------:R-:W-:-:S04]  /*7890*/  VIADD R2, R2, 0x90 ;  /* 0x0000009002027836 */ /* 0x000fc80000000000 */
[C---:B------:R-:W-:Y:S02]  /*78a0*/  IMAD R9, R7.reuse, 0x8, R2 ;  /* 0x0000000807097824 */ /* 0x040fe400078e0202 */
[----:B------:R-:W-:Y:S02]  /*78b0*/  VIADD R7, R7, 0x1 ;  /* 0x0000000107077836 */ /* 0x000fe40000000000 */
[----:B------:R-:W0:Y:S03]  /*78c0*/  SYNCS.PHASECHK.TRANS64.TRYWAIT P0, [R9+URZ], R4 ;  /* 0x00000004090075a7 */ /* 0x000e26000800017f */
[----:B------:R-:W-:-:S04]  /*78d0*/  ISETP.NE.AND P1, PT, R7, 0x12, PT ;  /* 0x000000120700780c */ /* 0x000fc80003f25270 */
[----:B------:R-:W-:Y:S02]  /*78e0*/  SEL R3, RZ, 0x1, P1 ;  /* 0x00000001ff037807 */ /* 0x000fe40000800000 */
[----:B------:R-:W-:Y:S02]  /*78f0*/  SEL R7, R7, RZ, P1 ;  /* 0x000000ff07077207 */ /* 0x000fe40000800000 */
[----:B------:R-:W-:-:S03]  /*7900*/  LOP3.LUT R6, R0, R3, RZ, 0x3c, !PT ;  /* 0x0000000300067212 */ /* 0x000fc600078e3cff */
[----:B------:R-:W-:Y:S01]  /*7910*/  IMAD R8, R7, 0x8, R2 ;  /* 0x0000000807087824 */ /* 0x000fe200078e0202 */
[----:B------:R-:W-:Y:S01]  /*7920*/  SHF.L.U32 R5, R6, 0x1f, RZ ;  /* 0x0000001f06057819 */ /* 0x000fe200000006ff */
[----:B0-----:R-:W-:Y:S06]  /*7930*/  @!P0 BRA `(.L_x_185) ;  /* 0x0000000c00008947 */ /* 0x001fec0003800000 */
.L_x_212:
[----:B------:R-:W1:Y:S01]  /*7940*/  SYNCS.PHASECHK.TRANS64.TRYWAIT P0, [R8+URZ], R5 ;  /* 0x00000005080075a7 */ /* 0x000e62000800017f */
[----:B------:R-:W-:-:S05]  /*7950*/  VIADD R0, R7, 0x1 ;  /* 0x0000000107007836 */ /* 0x000fca0000000000 */
[----:B------:R-:W-:-:S04]  /*7960*/  ISETP.NE.AND P1, PT, R0, 0x12, PT ;  /* 0x000000120000780c */ /* 0x000fc80003f25270 */
[----:B------:R-:W-:Y:S02]  /*7970*/  SEL R3, RZ, 0x1, P1 ;  /* 0x00000001ff037807 */ /* 0x000fe40000800000 */
[----:B------:R-:W-:Y:S02]  /*7980*/  SEL R7, R0, RZ, P1 ;  /* 0x000000ff00077207 */ /* 0x000fe40000800000 */
[----:B------:R-:W-:-:S03]  /*7990*/  LOP3.LUT R6, R6, R3, RZ, 0x3c, !PT ;  /* 0x0000000306067212 */ /* 0x000fc600078e3cff */
[----:B0-----:R-:W-:Y:S01]  /*79a0*/  IMAD R9, R7, 0x8, R2 ;  /* 0x0000000807097824 */ /* 0x001fe200078e0202 */
[----:B------:R-:W-:Y:S01]  /*79b0*/  SHF.L.U32 R4, R6, 0x1f, RZ ;  /* 0x0000001f06047819 */ /* 0x000fe200000006ff */
[----:B-1----:R-:W-:Y:S06]  /*79c0*/  @!P0 BRA `(.L_x_186) ;  /* 0x0000000800f08947 */ /* 0x002fec0003800000 */
.L_x_213:
        /* <DEDUP_REMOVED lines=9> */
.L_x_214:
        /* <DEDUP_REMOVED lines=9> */
.L_x_215:
        /* <DEDUP_REMOVED lines=9> */
.L_x_216:
        /* <DEDUP_REMOVED lines=9> */
.L_x_217:
        /* <DEDUP_REMOVED lines=9> */
.L_x_218:
        /* <DEDUP_REMOVED lines=9> */
.L_x_219:
        /* <DEDUP_REMOVED lines=9> */
.L_x_220:
        /* <DEDUP_REMOVED lines=9> */
.L_x_221:
        /* <DEDUP_REMOVED lines=9> */
.L_x_222:
        /* <DEDUP_REMOVED lines=9> */
.L_x_223:
        /* <DEDUP_REMOVED lines=9> */
.L_x_224:
        /* <DEDUP_REMOVED lines=9> */
.L_x_225:
        /* <DEDUP_REMOVED lines=9> */
.L_x_226:
[----:B------:R-:W1:Y:S01]  /*8120*/  SYNCS.PHASECHK.TRANS64.TRYWAIT P0, [R8+URZ], R5 ;  /* 0x00000005080075a7 */ /* 0x000e62000800017f */
[----:B------:R-:W-:-:S05]  /*8130*/  VIADD R0, R7, 0x1 ;  /* 0x0000000107007836 */ /* 0x000fca0000000000 */
[----:B------:R-:W-:-:S04]  /*8140*/  ISETP.NE.AND P1, PT, R0, 0x12, PT ;  /* 0x000000120000780c */ /* 0x000fc80003f25270 */
[----:B------:R-:W-:Y:S02]  /*8150*/  SEL R3, RZ, 0x1, P1 ;  /* 0x00000001ff037807 */ /* 0x000fe40000800000 */
[----:B------:R-:W-:Y:S02]  /*8160*/  SEL R7, R0, RZ, P1 ;  /* 0x000000ff00077207 */ /* 0x000fe40000800000 */
[----:B0-----:R-:W-:-:S03]  /*8170*/  LOP3.LUT R9, R6, R3, RZ, 0x3c, !PT ;  /* 0x0000000306097212 */ /* 0x001fc600078e3cff */
[----:B------:R-:W-:Y:S01]  /*8180*/  IMAD R11, R7, 0x8, R2 ;  /* 0x00000008070b7824 */ /* 0x000fe200078e0202 */
[----:B------:R-:W-:Y:S01]  /*8190*/  SHF.L.U32 R6, R9, 0x1f, RZ ;  /* 0x0000001f09067819 */ /* 0x000fe200000006ff */
[----:B-1----:R-:W-:Y:S06]  /*81a0*/  @!P0 BRA `(.L_x_200) ;  /* 0x0000000800108947 */ /* 0x002fec0003800000 */
.L_x_227:
[----:B------:R-:W1:Y:S01]  /*81b0*/  SYNCS.PHASECHK.TRANS64.TRYWAIT P0, [R11+URZ], R6 ;  /* 0x000000060b0075a7 */ /* 0x000e62000800017f */
[----:B------:R-:W-:-:S05]  /*81c0*/  VIADD R0, R7, 0x1 ;  /* 0x0000000107007836 */ /* 0x000fca0000000000 */
[----:B------:R-:W-:-:S04]  /*81d0*/  ISETP.NE.AND P1, PT, R0, 0x12, PT ;  /* 0x000000120000780c */ /* 0x000fc80003f25270 */
[----:B------:R-:W-:Y:S02]  /*81e0*/  SEL R4, RZ, 0x1, P1 ;  /* 0x00000001ff047807 */ /* 0x000fe40000800000 */
[----:B------:R-:W-:Y:S02]  /*81f0*/  SEL R3, R0, RZ, P1 ;  /* 0x000000ff00037207 */ /* 0x000fe40000800000 */
[----:B------:R-:W-:Y:S01]  /*8200*/  LOP3.LUT R0, R9, R4, RZ, 0x3c, !PT ;  /* 0x0000000409007212 */ /* 0x000fe200078e3cff */
[----:B-1----:R-:W-:Y:S06]  /*8210*/  @!P0 BRA `(.L_x_201) ;  /* 0x0000000800088947 */ /* 0x002fec0003800000 */
.L_x_228:
[----:B------:R-:W-:Y:S01]  /*8220*/  IMAD R3, R3, 0x8, R2 ;  /* 0x0000000803037824 */ /* 0x000fe200078e0202 */
[----:B------:R-:W-:-:S07]  /*8230*/  SHF.L.U32 R0, R0, 0x1f, RZ ;  /* 0x0000001f00007819 */ /* 0x000fce00000006ff */
.L_x_202:
[----:B--2---:R2:W3:Y:S02]  /*8240*/  SYNCS.PHASECHK.TRANS64.TRYWAIT P0, [R3+URZ], R0 ;  /* 0x00000000030075a7 */ /* 0x0044e4000800017f */
[----:B---3--:R-:W-:Y:S05]  /*8250*/  @!P0 NANOSLEEP.SYNCS 0x989680 ;  /* 0x009896800000895d */ /* 0x008fea0003900000 */
[----:B------:R-:W3:Y:S02]  /*8260*/  @!P0 SYNCS.PHASECHK.TRANS64 P0, [R3+URZ], R0 ;  /* 0x00000000030085a7 */ /* 0x000ee4000800007f */
[----:B---3--:R-:W-:Y:S05]  /*8270*/  @!P0 BRA `(.L_x_202) ;  /* 0xfffffffc00f08947 */ /* 0x008fea000383ffff */
.L_x_183:
[----:B------:R-:W-:Y:S05]  /*8280*/  BSYNC B0 ;  /* 0x0000000000007941 */ /* 0x000fea0003800000 */
.L_x_182:
[----:B------:R-:W-:Y:S05]  /*8290*/  EXIT ;  /* 0x000000000000794d */ /* 0x000fea0003800000 */
.L_x_20:
[----:B-1----:R1:W2:Y:S02]  /*82a0*/  SYNCS.PHASECHK.TRANS64.TRYWAIT P0, [R97+URZ], R0 ;  /* 0x00000000610075a7 */ /* 0x0022a4000800017f */
[----:B--2---:R-:W-:Y:S05]  /*82b0*/  @!P0 NANOSLEEP.SYNCS 0x989680 ;  /* 0x009896800000895d */ /* 0x004fea0003900000 */
[----:B------:R-:W2:Y:S02]  /*82c0*/  @!P0 SYNCS.PHASECHK.TRANS64 P0, [R97+URZ], R0 ;  /* 0x00000000610085a7 */ /* 0x000ea4000800007f */
[----:B--2---:R-:W-:Y:S05]  /*82d0*/  @!P0 BRA `(.L_x_20) ;  /* 0xfffffffc00f08947 */ /* 0x004fea000383ffff */
[----:B------:R-:W-:Y:S05]  /*82e0*/  BRA `(.L_x_203) ;  /* 0xffffff9400a07947 */ /* 0x000fea000383ffff */
.L_x_25:
[----:B--2---:R2:W3:Y:S02]  /*82f0*/  SYNCS.PHASECHK.TRANS64.TRYWAIT P1, [R3+URZ], R0 ;  /* 0x00000000030075a7 */ /* 0x0044e4000802017f */
[----:B---3--:R-:W-:Y:S05]  /*8300*/  @!P1 NANOSLEEP.SYNCS 0x989680 ;  /* 0x009896800000995d */ /* 0x008fea0003900000 */
[----:B------:R-:W3:Y:S02]  /*8310*/  @!P1 SYNCS.PHASECHK.TRANS64 P1, [R3+URZ], R0 ;  /* 0x00000000030095a7 */ /* 0x000ee4000802007f */
[----:B---3--:R-:W-:Y:S05]  /*8320*/  @!P1 BRA `(.L_x_25) ;  /* 0xfffffffc00f09947 */ /* 0x008fea000383ffff */
[----:B------:R-:W-:Y:S05]  /*8330*/  BRA `(.L_x_24) ;  /* 0xffffff9800047947 */ /* 0x000fea000383ffff */
.L_x_30:
[----:B--2---:R-:W-:-:S04]  /*8340*/  IMAD.U32 R5, RZ, RZ, UR4 ;  /* 0x00000004ff057e24 */ /* 0x004fc8000f8e00ff */
[----:B------:R2:W3:Y:S03]  /*8350*/  SYNCS.PHASECHK.TRANS64.TRYWAIT P1, [R5+URZ], R4 ;  /* 0x00000004050075a7 */ /* 0x0004e6000802017f */
[----:B---3--:R-:W-:Y:S05]  /*8360*/  @!P1 NANOSLEEP.SYNCS 0x989680 ;  /* 0x009896800000995d */ /* 0x008fea0003900000 */
[----:B------:R-:W3:Y:S02]  /*8370*/  @!P1 SYNCS.PHASECHK.TRANS64 P1, [R5+URZ], R4 ;  /* 0x00000004050095a7 */ /* 0x000ee4000802007f */
[----:B---3--:R-:W-:Y:S05]  /*8380*/  @!P1 BRA `(.L_x_30) ;  /* 0xfffffffc00ec9947 */ /* 0x008fea000383ffff */
[----:B------:R-:W-:Y:S05]  /*8390*/  BRA `(.L_x_29) ;  /* 0xffffff98007c7947 */ /* 0x000fea000383ffff */
.L_x_36:
[----:B-1----:R1:W2:Y:S02]  /*83a0*/  SYNCS.PHASECHK.TRANS64.TRYWAIT P0, [R97+URZ+0x10], R0 ;  /* 0x00001000610075a7 */ /* 0x0022a4000800017f */
[----:B--2---:R-:W-:Y:S05]  /*83b0*/  @!P0 NANOSLEEP.SYNCS 0x989680 ;  /* 0x009896800000895d */ /* 0x004fea0003900000 */
[----:B------:R-:W2:Y:S02]  /*83c0*/  @!P0 SYNCS.PHASECHK.TRANS64 P0, [R97+URZ+0x10], R0 ;  /* 0x00001000610085a7 */ /* 0x000ea4000800007f */
[----:B--2---:R-:W-:Y:S05]  /*83d0*/  @!P0 BRA `(.L_x_36) ;  /* 0xfffffffc00f08947 */ /* 0x004fea000383ffff */
[----:B------:R-:W-:Y:S05]  /*83e0*/  BRA `(.L_x_204) ;  /* 0xffffff9c00887947 */ /* 0x000fea000383ffff */
.L_x_169:
[----:B------:R-:W-:Y:S01]  /*83f0*/  BSSY B1, `(.L_x_205) ;  /* 0x0000006000017945 */ /* 0x000fe20003800000 */
[----:B------:R-:W-:-:S07]  /*8400*/  IMAD.MOV.U32 R15, RZ, RZ, -0x1 ;  /* 0xffffffffff0f7424 */ /* 0x000fce00078e00ff */
[----:B-----5:R-:W-:Y:S05]  /*8410*/  WARPSYNC.COLLECTIVE R15, `(.L_x_206) ;  /* 0x000000000f0c7348 */ /* 0x020fea0003c00000 */
[----:B------:R-:W-:Y:S02]  /*8420*/  ELECT P6, UR62, PT ;  /* 0x00000000003e782f */ /* 0x000fe400038c0000 */
[----:B------:R-:W-:Y:S01]  /*8430*/  MOV R14, UR62 ;  /* 0x0000003e000e7c02 */ /* 0x000fe20008000f00 */
[----:B-----5:R-:W-:Y:S10]  /*8440*/  ENDCOLLECTIVE ;  /* 0x000000000000791b */ /* 0x020ff40003800000 */
.L_x_206:
[----:B------:R-:W-:Y:S05]  /*8450*/  BSYNC B1 ;  /* 0x0000000000017941 */ /* 0x000fea0003800000 */
.L_x_205:
[----:B------:R-:W-:Y:S05]  /*8460*/  BRA `(.L_x_207) ;  /* 0xffffffe800007947 */ /* 0x000fea000383ffff */
.L_x_172:
[----:B0-----:R0:W1:Y:S02]  /*8470*/  SYNCS.PHASECHK.TRANS64.TRYWAIT P1, [R14+URZ+0x90], R5 ;  /* 0x000090050e0075a7 */ /* 0x001064000802017f */
[----:B-1----:R-:W-:Y:S05]  /*8480*/  @!P1 NANOSLEEP.SYNCS 0x989680 ;  /* 0x009896800000995d */ /* 0x002fea0003900000 */
[----:B------:R-:W1:Y:S02]  /*8490*/  @!P1 SYNCS.PHASECHK.TRANS64 P1, [R14+URZ+0x90], R5 ;  /* 0x000090050e0095a7 */ /* 0x000e64000802007f */
[----:B-1----:R-:W-:Y:S05]  /*84a0*/  @!P1 BRA `(.L_x_172) ;  /* 0xfffffffc00f09947 */ /* 0x002fea000383ffff */
[----:B------:R-:W-:Y:S05]  /*84b0*/  BRA `(.L_x_208) ;  /* 0xffffffe800347947 */ /* 0x000fea000383ffff */
.L_x_181:
[----:B------:R-:W-:Y:S01]  /*84c0*/  BSSY B0, `(.L_x_209) ;  /* 0x0000006000007945 */ /* 0x000fe20003800000 */
[----:B------:R-:W-:-:S07]  /*84d0*/  IMAD.MOV.U32 R15, RZ, RZ, -0x1 ;  /* 0xffffffffff0f7424 */ /* 0x000fce00078e00ff */
[----:B-----5:R-:W-:Y:S05]  /*84e0*/  WARPSYNC.COLLECTIVE R15, `(.L_x_210) ;  /* 0x000000000f0c7348 */ /* 0x020fea0003c00000 */
[----:B------:R-:W-:Y:S02]  /*84f0*/  ELECT P6, UR62, PT ;  /* 0x00000000003e782f */ /* 0x000fe400038c0000 */
[----:B------:R-:W-:Y:S01]  /*8500*/  MOV R14, UR62 ;  /* 0x0000003e000e7c02 */ /* 0x000fe20008000f00 */
[----:B-----5:R-:W-:Y:S10]  /*8510*/  ENDCOLLECTIVE ;  /* 0x000000000000791b */ /* 0x020ff40003800000 */
.L_x_210:
[----:B------:R-:W-:Y:S05]  /*8520*/  BSYNC B0 ;  /* 0x0000000000007941 */ /* 0x000fea0003800000 */
.L_x_209:
[----:B------:R-:W-:Y:S05]  /*8530*/  BRA `(.L_x_211) ;  /* 0xfffffff000ac7947 */ /* 0x000fea000383ffff */
.L_x_185:
[----:B0-----:R0:W1:Y:S02]  /*8540*/  SYNCS.PHASECHK.TRANS64.TRYWAIT P0, [R9+URZ], R4 ;  /* 0x00000004090075a7 */ /* 0x001064000800017f */
[----:B-1----:R-:W-:Y:S05]  /*8550*/  @!P0 NANOSLEEP.SYNCS 0x989680 ;  /* 0x009896800000895d */ /* 0x002fea0003900000 */
[----:B------:R-:W1:Y:S02]  /*8560*/  @!P0 SYNCS.PHASECHK.TRANS64 P0, [R9+URZ], R4 ;  /* 0x00000004090085a7 */ /* 0x000e64000800007f */
[----:B-1----:R-:W-:Y:S05]  /*8570*/  @!P0 BRA `(.L_x_185) ;  /* 0xfffffffc00f08947 */ /* 0x002fea000383ffff */
[----:B------:R-:W-:Y:S05]  /*8580*/  BRA `(.L_x_212) ;  /* 0xfffffff000ec7947 */ /* 0x000fea000383ffff */
.L_x_186:
[----:B0-----:R0:W1:Y:S02]  /*8590*/  SYNCS.PHASECHK.TRANS64.TRYWAIT P0, [R8+URZ], R5 ;  /* 0x00000005080075a7 */ /* 0x001064000800017f */
[----:B-1----:R-:W-:Y:S05]  /*85a0*/  @!P0 NANOSLEEP.SYNCS 0x989680 ;  /* 0x009896800000895d */ /* 0x002fea0003900000 */
[----:B------:R-:W1:Y:S02]  /*85b0*/  @!P0 SYNCS.PHASECHK.TRANS64 P0, [R8+URZ], R5 ;  /* 0x00000005080085a7 */ /* 0x000e64000800007f */
[----:B-1----:R-:W-:Y:S05]  /*85c0*/  @!P0 BRA `(.L_x_186) ;  /* 0xfffffffc00f08947 */ /* 0x002fea000383ffff */
[----:B------:R-:W-:Y:S05]  /*85d0*/  BRA `(.L_x_213) ;  /* 0xfffffff000fc7947 */ /* 0x000fea000383ffff */
.L_x_187:
[----:B0-----:R0:W1:Y:S02]  /*85e0*/  SYNCS.PHASECHK.TRANS64.TRYWAIT P0, [R9+URZ], R4 ;  /* 0x00000004090075a7 */ /* 0x001064000800017f */
[----:B-1----:R-:W-:Y:S05]  /*85f0*/  @!P0 NANOSLEEP.SYNCS 0x989680 ;  /* 0x009896800000895d */ /* 0x002fea0003900000 */
[----:B------:R-:W1:Y:S02]  /*8600*/  @!P0 SYNCS.PHASECHK.TRANS64 P0, [R9+URZ], R4 ;  /* 0x00000004090085a7 */ /* 0x000e64000800007f */
[----:B-1----:R-:W-:Y:S05]  /*8610*/  @!P0 BRA `(.L_x_187) ;  /* 0xfffffffc00f08947 */ /* 0x002fea000383ffff */
[----:B------:R-:W-:Y:S05]  /*8620*/  BRA `(.L_x_214) ;  /* 0xfffffff4000c7947 */ /* 0x000fea000383ffff */
.L_x_188:
[----:B0-----:R0:W1:Y:S02]  /*8630*/  SYNCS.PHASECHK.TRANS64.TRYWAIT P0, [R8+URZ], R5 ;  /* 0x00000005080075a7 */ /* 0x001064000800017f */
[----:B-1----:R-:W-:Y:S05]  /*8640*/  @!P0 NANOSLEEP.SYNCS 0x989680 ;  /* 0x009896800000895d */ /* 0x002fea0003900000 */
[----:B------:R-:W1:Y:S02]  /*8650*/  @!P0 SYNCS.PHASECHK.TRANS64 P0, [R8+URZ], R5 ;  /* 0x00000005080085a7 */ /* 0x000e64000800007f */
[----:B-1----:R-:W-:Y:S05]  /*8660*/  @!P0 BRA `(.L_x_188) ;  /* 0xfffffffc00f08947 */ /* 0x002fea000383ffff */
[----:B------:R-:W-:Y:S05]  /*8670*/  BRA `(.L_x_215) ;  /* 0xfffffff4001c7947 */ /* 0x000fea000383ffff */
.L_x_189:
[----:B0-----:R0:W1:Y:S02]  /*8680*/  SYNCS.PHASECHK.TRANS64.TRYWAIT P0, [R9+URZ], R4 ;  /* 0x00000004090075a7 */ /* 0x001064000800017f */
[----:B-1----:R-:W-:Y:S05]  /*8690*/  @!P0 NANOSLEEP.SYNCS 0x989680 ;  /* 0x009896800000895d */ /* 0x002fea0003900000 */
[----:B------:R-:W1:Y:S02]  /*86a0*/  @!P0 SYNCS.PHASECHK.TRANS64 P0, [R9+URZ], R4 ;  /* 0x00000004090085a7 */ /* 0x000e64000800007f */
[----:B-1----:R-:W-:Y:S05]  /*86b0*/  @!P0 BRA `(.L_x_189) ;  /* 0xfffffffc00f08947 */ /* 0x002fea000383ffff */
[----:B------:R-:W-:Y:S05]  /*86c0*/  BRA `(.L_x_216) ;  /* 0xfffffff4002c7947 */ /* 0x000fea000383ffff */
.L_x_190:
[----:B0-----:R0:W1:Y:S02]  /*86d0*/  SYNCS.PHASECHK.TRANS64.TRYWAIT P0, [R8+URZ], R5 ;  /* 0x00000005080075a7 */ /* 0x001064000800017f */
[----:B-1----:R-:W-:Y:S05]  /*86e0*/  @!P0 NANOSLEEP.SYNCS 0x989680 ;  /* 0x009896800000895d */ /* 0x002fea0003900000 */
[----:B------:R-:W1:Y:S02]  /*86f0*/  @!P0 SYNCS.PHASECHK.TRANS64 P0, [R8+URZ], R5 ;  /* 0x00000005080085a7 */ /* 0x000e64000800007f */
[----:B-1----:R-:W-:Y:S05]  /*8700*/  @!P0 BRA `(.L_x_190) ;  /* 0xfffffffc00f08947 */ /* 0x002fea000383ffff */
[----:B------:R-:W-:Y:S05]  /*8710*/  BRA `(.L_x_217) ;  /* 0xfffffff4003c7947 */ /* 0x000fea000383ffff */
.L_x_191:
[----:B0-----:R0:W1:Y:S02]  /*8720*/  SYNCS.PHASECHK.TRANS64.TRYWAIT P0, [R9+URZ], R4 ;  /* 0x00000004090075a7 */ /* 0x001064000800017f */
[----:B-1----:R-:W-:Y:S05]  /*8730*/  @!P0 NANOSLEEP.SYNCS 0x989680 ;  /* 0x009896800000895d */ /* 0x002fea0003900000 */
[----:B------:R-:W1:Y:S02]  /*8740*/  @!P0 SYNCS.PHASECHK.TRANS64 P0, [R9+URZ], R4 ;  /* 0x00000004090085a7 */ /* 0x000e64000800007f */
[----:B-1----:R-:W-:Y:S05]  /*8750*/  @!P0 BRA `(.L_x_191) ;  /* 0xfffffffc00f08947 */ /* 0x002fea000383ffff */
[----:B------:R-:W-:Y:S05]  /*8760*/  BRA `(.L_x_218) ;  /* 0xfffffff4004c7947 */ /* 0x000fea000383ffff */
.L_x_192:
[----:B0-----:R0:W1:Y:S02]  /*8770*/  SYNCS.PHASECHK.TRANS64.TRYWAIT P0, [R8+URZ], R5 ;  /* 0x00000005080075a7 */ /* 0x001064000800017f */
[----:B-1----:R-:W-:Y:S05]  /*8780*/  @!P0 NANOSLEEP.SYNCS 0x989680 ;  /* 0x009896800000895d */ /* 0x002fea0003900000 */
[----:B------:R-:W1:Y:S02]  /*8790*/  @!P0 SYNCS.PHASECHK.TRANS64 P0, [R8+URZ], R5 ;  /* 0x00000005080085a7 */ /* 0x000e64000800007f */
[----:B-1----:R-:W-:Y:S05]  /*87a0*/  @!P0 BRA `(.L_x_192) ;  /* 0xfffffffc00f08947 */ /* 0x002fea000383ffff */
[----:B------:R-:W-:Y:S05]  /*87b0*/  BRA `(.L_x_219) ;  /* 0xfffffff4005c7947 */ /* 0x000fea000383ffff */
.L_x_193:
[----:B0-----:R0:W1:Y:S02]  /*87c0*/  SYNCS.PHASECHK.TRANS64.TRYWAIT P0, [R9+URZ], R4 ;  /* 0x00000004090075a7 */ /* 0x001064000800017f */
[----:B-1----:R-:W-:Y:S05]  /*87d0*/  @!P0 NANOSLEEP.SYNCS 0x989680 ;  /* 0x009896800000895d */ /* 0x002fea0003900000 */
[----:B------:R-:W1:Y:S02]  /*87e0*/  @!P0 SYNCS.PHASECHK.TRANS64 P0, [R9+URZ], R4 ;  /* 0x00000004090085a7 */ /* 0x000e64000800007f */
[----:B-1----:R-:W-:Y:S05]  /*87f0*/  @!P0 BRA `(.L_x_193) ;  /* 0xfffffffc00f08947 */ /* 0x002fea000383ffff */
[----:B------:R-:W-:Y:S05]  /*8800*/  BRA `(.L_x_220) ;  /* 0xfffffff4006c7947 */ /* 0x000fea000383ffff */
.L_x_194:
[----:B0-----:R0:W1:Y:S02]  /*8810*/  SYNCS.PHASECHK.TRANS64.TRYWAIT P0, [R8+URZ], R5 ;  /* 0x00000005080075a7 */ /* 0x001064000800017f */
[----:B-1----:R-:W-:Y:S05]  /*8820*/  @!P0 NANOSLEEP.SYNCS 0x989680 ;  /* 0x009896800000895d */ /* 0x002fea0003900000 */
[----:B------:R-:W1:Y:S02]  /*8830*/  @!P0 SYNCS.PHASECHK.TRANS64 P0, [R8+URZ], R5 ;  /* 0x00000005080085a7 */ /* 0x000e64000800007f */
[----:B-1----:R-:W-:Y:S05]  /*8840*/  @!P0 BRA `(.L_x_194) ;  /* 0xfffffffc00f08947 */ /* 0x002fea000383ffff */
[----:B------:R-:W-:Y:S05]  /*8850*/  BRA `(.L_x_221) ;  /* 0xfffffff4007c7947 */ /* 0x000fea000383ffff */
.L_x_195:
[----:B0-----:R0:W1:Y:S02]  /*8860*/  SYNCS.PHASECHK.TRANS64.TRYWAIT P0, [R9+URZ], R4 ;  /* 0x00000004090075a7 */ /* 0x001064000800017f */
[----:B-1----:R-:W-:Y:S05]  /*8870*/  @!P0 NANOSLEEP.SYNCS 0x989680 ;  /* 0x009896800000895d */ /* 0x002fea0003900000 */
[----:B------:R-:W1:Y:S02]  /*8880*/  @!P0 SYNCS.PHASECHK.TRANS64 P0, [R9+URZ], R4 ;  /* 0x00000004090085a7 */ /* 0x000e64000800007f */
[----:B-1----:R-:W-:Y:S05]  /*8890*/  @!P0 BRA `(.L_x_195) ;  /* 0xfffffffc00f08947 */ /* 0x002fea000383ffff */
[----:B------:R-:W-:Y:S05]  /*88a0*/  BRA `(.L_x_222) ;  /* 0xfffffff4008c7947 */ /* 0x000fea000383ffff */
.L_x_196:
[----:B0-----:R0:W1:Y:S02]  /*88b0*/  SYNCS.PHASECHK.TRANS64.TRYWAIT P0, [R8+URZ], R5 ;  /* 0x00000005080075a7 */ /* 0x001064000800017f */
[----:B-1----:R-:W-:Y:S05]  /*88c0*/  @!P0 NANOSLEEP.SYNCS 0x989680 ;  /* 0x009896800000895d */ /* 0x002fea0003900000 */
[----:B------:R-:W1:Y:S02]  /*88d0*/  @!P0 SYNCS.PHASECHK.TRANS64 P0, [R8+URZ], R5 ;  /* 0x00000005080085a7 */ /* 0x000e64000800007f */
[----:B-1----:R-:W-:Y:S05]  /*88e0*/  @!P0 BRA `(.L_x_196) ;  /* 0xfffffffc00f08947 */ /* 0x002fea000383ffff */
[----:B------:R-:W-:Y:S05]  /*88f0*/  BRA `(.L_x_223) ;  /* 0xfffffff4009c7947 */ /* 0x000fea000383ffff */
.L_x_197:
[----:B0-----:R0:W1:Y:S02]  /*8900*/  SYNCS.PHASECHK.TRANS64.TRYWAIT P0, [R9+URZ], R4 ;  /* 0x00000004090075a7 */ /* 0x001064000800017f */
[----:B-1----:R-:W-:Y:S05]  /*8910*/  @!P0 NANOSLEEP.SYNCS 0x989680 ;  /* 0x009896800000895d */ /* 0x002fea0003900000 */
[----:B------:R-:W1:Y:S02]  /*8920*/  @!P0 SYNCS.PHASECHK.TRANS64 P0, [R9+URZ], R4 ;  /* 0x00000004090085a7 */ /* 0x000e64000800007f */
[----:B-1----:R-:W-:Y:S05]  /*8930*/  @!P0 BRA `(.L_x_197) ;  /* 0xfffffffc00f08947 */ /* 0x002fea000383ffff */
[----:B------:R-:W-:Y:S05]  /*8940*/  BRA `(.L_x_224) ;  /* 0xfffffff400ac7947 */ /* 0x000fea000383ffff */
.L_x_198:
[----:B0-----:R0:W1:Y:S02]  /*8950*/  SYNCS.PHASECHK.TRANS64.TRYWAIT P0, [R8+URZ], R5 ;  /* 0x00000005080075a7 */ /* 0x001064000800017f */
[----:B-1----:R-:W-:Y:S05]  /*8960*/  @!P0 NANOSLEEP.SYNCS 0x989680 ;  /* 0x009896800000895d */ /* 0x002fea0003900000 */
[----:B------:R-:W1:Y:S02]  /*8970*/  @!P0 SYNCS.PHASECHK.TRANS64 P0, [R8+URZ], R5 ;  /* 0x00000005080085a7 */ /* 0x000e64000800007f */
[----:B-1----:R-:W-:Y:S05]  /*8980*/  @!P0 BRA `(.L_x_198) ;  /* 0xfffffffc00f08947 */ /* 0x002fea000383ffff */
[----:B------:R-:W-:Y:S05]  /*8990*/  BRA `(.L_x_225) ;  /* 0xfffffff400bc7947 */ /* 0x000fea000383ffff */
.L_x_199:
[----:B0-----:R0:W1:Y:S02]  /*89a0*/  SYNCS.PHASECHK.TRANS64.TRYWAIT P0, [R9+URZ], R4 ;  /* 0x00000004090075a7 */ /* 0x001064000800017f */
[----:B-1----:R-:W-:Y:S05]  /*89b0*/  @!P0 NANOSLEEP.SYNCS 0x989680 ;  /* 0x009896800000895d */ /* 0x002fea0003900000 */
[----:B------:R-:W1:Y:S02]  /*89c0*/  @!P0 SYNCS.PHASECHK.TRANS64 P0, [R9+URZ], R4 ;  /* 0x00000004090085a7 */ /* 0x000e64000800007f */
[----:B-1----:R-:W-:Y:S05]  /*89d0*/  @!P0 BRA `(.L_x_199) ;  /* 0xfffffffc00f08947 */ /* 0x002fea000383ffff */
[----:B------:R-:W-:Y:S05]  /*89e0*/  BRA `(.L_x_226) ;  /* 0xfffffff400cc7947 */ /* 0x000fea000383ffff */
.L_x_200:
[----:B0-----:R0:W1:Y:S02]  /*89f0*/  SYNCS.PHASECHK.TRANS64.TRYWAIT P0, [R8+URZ], R5 ;  /* 0x00000005080075a7 */ /* 0x001064000800017f */
[----:B-1----:R-:W-:Y:S05]  /*8a00*/  @!P0 NANOSLEEP.SYNCS 0x989680 ;  /* 0x009896800000895d */ /* 0x002fea0003900000 */
[----:B------:R-:W1:Y:S02]  /*8a10*/  @!P0 SYNCS.PHASECHK.TRANS64 P0, [R8+URZ], R5 ;  /* 0x00000005080085a7 */ /* 0x000e64000800007f */
[----:B-1----:R-:W-:Y:S05]  /*8a20*/  @!P0 BRA `(.L_x_200) ;  /* 0xfffffffc00f08947 */ /* 0x002fea000383ffff */
[----:B------:R-:W-:Y:S05]  /*8a30*/  BRA `(.L_x_227) ;  /* 0xfffffff400dc7947 */ /* 0x000fea000383ffff */
.L_x_201:
[----:B-1----:R1:W2:Y:S02]  /*8a40*/  SYNCS.PHASECHK.TRANS64.TRYWAIT P0, [R11+URZ], R6 ;  /* 0x000000060b0075a7 */ /* 0x0022a4000800017f */
[----:B--2---:R-:W-:Y:S05]  /*8a50*/  @!P0 NANOSLEEP.SYNCS 0x989680 ;  /* 0x009896800000895d */ /* 0x004fea0003900000 */
[----:B------:R-:W2:Y:S02]  /*8a60*/  @!P0 SYNCS.PHASECHK.TRANS64 P0, [R11+URZ], R6 ;  /* 0x000000060b0085a7 */ /* 0x000ea4000800007f */
[----:B--2---:R-:W-:Y:S05]  /*8a70*/  @!P0 BRA `(.L_x_201) ;  /* 0xfffffffc00f08947 */ /* 0x004fea000383ffff */
[----:B------:R-:W-:Y:S05]  /*8a80*/  BRA `(.L_x_228) ;  /* 0xfffffff400e47947 */ /* 0x000fea000383ffff */
.L_x_229:
[----:B------:R-:W-:-:S00]  /*8a90*/  BRA `(.L_x_229) ;  /* 0xfffffffc00fc7947 */ /* 0x000fc0000383ffff */
[----:B------:R-:W-:-:S00]  /*8aa0*/  NOP ;  /* 0x0000000000007918 */ /* 0x000fc00000000000 */
        /* <DEDUP_REMOVED lines=13> */
.L_x_230:


//--------------------- .nv.global.init           --------------------------
	.section	.nv.global.init,"aw",@progbits
.nv.global.init:
	.type		$str$22,@object
	.size		$str$22,($str$23 - $str$22)
$str$22:
        /*0000*/ 	.byte	0x6b, 0x5f, 0x74, 0x69, 0x6c, 0x65, 0x5f, 0x63, 0x6f, 0x75, 0x6e, 0x74, 0x20, 0x3e, 0x3d, 0x20
        /*0010*/ 	.byte	0x31, 0x00
	.type		$str$23,@object
	.size		$str$23,(__unnamed_1 - $str$23)
$str$23:
        /*0012*/ 	.byte	0x2f, 0x74, 0x6d, 0x70, 0x2f, 0x63, 0x75, 0x74, 0x6c, 0x61, 0x73, 0x73, 0x5f, 0x73, 0x77, 0x65
        /*0022*/ 	.byte	0x65, 0x70, 0x5f, 0x73, 0x72, 0x63, 0x2f, 0x69, 0x6e, 0x63, 0x6c, 0x75, 0x64, 0x65, 0x2f, 0x63
        /*0032*/ 	.byte	0x75, 0x74, 0x6c, 0x61, 0x73, 0x73, 0x2f, 0x67, 0x65, 0x6d, 0x6d, 0x2f, 0x63, 0x6f, 0x6c, 0x6c
        /*0042*/ 	.byte	0x65, 0x63, 0x74, 0x69, 0x76, 0x65, 0x2f, 0x73, 0x6d, 0x39, 0x30, 0x5f, 0x6d, 0x6d, 0x61, 0x5f
        /*0052*/ 	.byte	0x74, 0x6d, 0x61, 0x5f, 0x67, 0x6d, 0x6d, 0x61, 0x5f, 0x73, 0x73, 0x5f, 0x77, 0x61, 0x72, 0x70
        /*0062*/ 	.byte	0x73, 0x70, 0x65, 0x63, 0x69, 0x61, 0x6c, 0x69, 0x7a, 0x65, 0x64, 0x2e, 0x68, 0x70, 0x70, 0x00
	.type		__unnamed_1,@object
	.size		__unnamed_1,(.L_0 - __unnamed_1)
__unnamed_1:
        /*0072*/ 	.byte	0x76, 0x6f, 0x69, 0x64, 0x20, 0x63, 0x75, 0x74, 0x6c, 0x61, 0x73, 0x73, 0x3a, 0x3a, 0x67, 0x65
        /* <DEDUP_REMOVED lines=180> */
        /*0bc2*/ 	.byte	0x5d, 0x00
.L_0:


//--------------------- .nv.shared._ZN7cutlass13device_kernelINS_4gemm6kernel13GemmUniversalIN4cute5tupleIJiiiiEEENS1_10collective13CollectiveMmaINS1_34MainloopSm90TmaGmmaWarpSpecializedILi18ENS5_IJNS4_1CILi4EEENSA_ILi1EEESC_EEENS1_32KernelTmaWarpSpecializedPingpongEEENS5_IJNSA_ILi64EEENSA_ILi128EEENSA_ILi32EEEEEENS_6half_tENS5_IJlSC_lEEESK_SL_NS4_8TiledMMAINS4_8MMA_AtomIJNS4_4SM904GMMA26MMA_64x128x16_F32F16F16_SSILNSP_5MajorE0ELSR_0ELNSP_7ScaleInE1ELSS_1EEEEEENS4_6LayoutINS5_IJSC_SC_SC_EEENS5_IJNSA_ILi0EEESX_SX_EEEEENS5_IJNS4_10UnderscoreES10_S10_EEEEENS4_13SM90_TMA_LOADENS4_14ComposedLayoutINS4_7SwizzleILi2ELi4ELi3EEENS4_18smem_ptr_flag_bitsILi16EEENSV_INS5_IJNSA_ILi8EEESI_EEENS5_IJSI_SC_EEEEEEEvNS4_8identityENS4_23SM90_TMA_LOAD_MULTICASTES1D_vS1E_EENS_8epilogue10collective6detail29Sm90TmaWarpSpecializedAdapterINS1I_15DefaultEpilogueISK_SL_SL_NS1H_6thread17LinearCombinationISK_Li1EffLNS1M_9ScaleType4KindE0ELNS_15FloatRoundStyleE2ESK_EENS1_15EpilogueDefaultEEEEEvvEEEEvNT_6ParamsE --------------------------
	.section	.nv.shared._ZN7cutlass13device_kernelINS_4gemm6kernel13GemmUniversalIN4cute5tupleIJiiiiEEENS1_10collective13CollectiveMmaINS1_34MainloopSm90TmaGmmaWarpSpecializedILi18ENS5_IJNS4_1CILi4EEENSA_ILi1EEESC_EEENS1_32KernelTmaWarpSpecializedPingpongEEENS5_IJNSA_ILi64EEENSA_ILi128EEENSA_ILi32EEEEEENS_6half_tENS5_IJlSC_lEEESK_SL_NS4_8TiledMMAINS4_8MMA_AtomIJNS4_4SM904GMMA26MMA_64x128x16_F32F16F16_SSILNSP_5MajorE0ELSR_0ELNSP_7ScaleInE1ELSS_1EEEEEENS4_6LayoutINS5_IJSC_SC_SC_EEENS5_IJNSA_ILi0EEESX_SX_EEEEENS5_IJNS4_10UnderscoreES10_S10_EEEEENS4_13SM90_TMA_LOADENS4_14ComposedLayoutINS4_7SwizzleILi2ELi4ELi3EEENS4_18smem_ptr_flag_bitsILi16EEENSV_INS5_IJNSA_ILi8EEESI_EEENS5_IJSI_SC_EEEEEEEvNS4_8identityENS4_23SM90_TMA_LOAD_MULTICASTES1D_vS1E_EENS_8epilogue10collective6detail29Sm90TmaWarpSpecializedAdapterINS1I_15DefaultEpilogueISK_SL_SL_NS1H_6thread17LinearCombinationISK_Li1EffLNS1M_9ScaleType4KindE0ELNS_15FloatRoundStyleE2ESK_EENS1_15EpilogueDefaultEEEEEvvEEEEvNT_6ParamsE,"aw",@nobits
	.sectionflags	@""
	.align	16
	.zero		1024


//--------------------- .nv.shared.reserved.0     --------------------------
	.section	.nv.shared.reserved.0,"aw",@nobits
	.weak		__nv_reservedSMEM_offset_0_alias
	.size		__nv_reservedSMEM_offset_0_alias, 0, 0
	.other		__nv_reservedSMEM_offset_0_alias,@"STO_CUDA_RESERVED_SHARED STV_DEFAULT"
__nv_reservedSMEM_offset_0_alias:
	.zero		0


//--------------------- .nv.global                --------------------------
	.section	.nv.global,"aw",@nobits
.nv.global:
	.type		_ZN40_INTERNAL_abd29cad_4_k_cu_4d8aa7eb_262674cute1_E,@object
	.size		_ZN40_INTERNAL_abd29cad_4_k_cu_4d8aa7eb_262674cute1_E,(_ZN40_INTERNAL_abd29cad_4_k_cu_4d8aa7eb_262674cuda3std3__45__cpo6cbeginE - _ZN40_INTERNAL_abd29cad_4_k_cu_4d8aa7eb_262674cute1_E)
_ZN40_INTERNAL_abd29cad_4_k_cu_4d8aa7eb_262674cute1_E:
	.zero		1
	.type		_ZN40_INTERNAL_abd29cad_4_k_cu_4d8aa7eb_262674cuda3std3__45__cpo6cbeginE,@object
	.size		_ZN40_INTERNAL_abd29cad_4_k_cu_4d8aa7eb_262674cuda3std3__45__cpo6cbeginE,(_ZN40_INTERNAL_abd29cad_4_k_cu_4d8aa7eb_262674cuda3std3__48in_placeE - _ZN40_INTERNAL_abd29cad_4_k_cu_4d8aa7eb_262674cuda3std3__45__cpo6cbeginE)
_ZN40_INTERNAL_abd29cad_4_k_cu_4d8aa7eb_262674cuda3std3__45__cpo6cbeginE:
	.zero		1
	.type		_ZN40_INTERNAL_abd29cad_4_k_cu_4d8aa7eb_262674cuda3std3__48in_placeE,@object
	.size		_ZN40_INTERNAL_abd29cad_4_k_cu_4d8aa7eb_262674cuda3std3__48in_placeE,(_ZN40_INTERNAL_abd29cad_4_k_cu_4d8aa7eb_262674cuda3std6ranges3__45__cpo9iter_moveE - _ZN40_INTERNAL_abd29cad_4_k_cu_4d8aa7eb_262674cuda3std3__48in_placeE)
_ZN40_INTERNAL_abd29cad_4_k_cu_4d8aa7eb_262674cuda3std3__48in_placeE:
	.zero		1
	.type		_ZN40_INTERNAL_abd29cad_4_k_cu_4d8aa7eb_262674cuda3std6ranges3__45__cpo9iter_moveE,@object
	.size		_ZN40_INTERNAL_abd29cad_4_k_cu_4d8aa7eb_262674cuda3std6ranges3__45__cpo9iter_moveE,(_ZN40_INTERNAL_abd29cad_4_k_cu_4d8aa7eb_262674cuda3std3__45__cpo5beginE - _ZN40_INTERNAL_abd29cad_4_k_cu_4d8aa7eb_262674cuda3std6ranges3__45__cpo9iter_moveE)
_ZN40_INTERNAL_abd29cad_4_k_cu_4d8aa7eb_262674cuda3std6ranges3__45__cpo9iter_moveE:
	.zero		1
	.type		_ZN40_INTERNAL_abd29cad_4_k_cu_4d8aa7eb_262674cuda3std3__45__cpo5beginE,@object
	.size		_ZN40_INTERNAL_abd29cad_4_k_cu_4d8aa7eb_262674cuda3std3__45__cpo5beginE,(_ZN40_INTERNAL_abd29cad_4_k_cu_4d8aa7eb_262674cuda3std3__442_GLOBAL__N__abd29cad_4_k_cu_4d8aa7eb_262676ignoreE - _ZN40_INTERNAL_abd29cad_4_k_cu_4d8aa7eb_262674cuda3std3__45__cpo5beginE)
_ZN40_INTERNAL_abd29cad_4_k_cu_4d8aa7eb_262674cuda3std3__45__cpo5beginE:
	.zero		1
	.type		_ZN40_INTERNAL_abd29cad_4_k_cu_4d8aa7eb_262674cuda3std3__442_GLOBAL__N__abd29cad_4_k_cu_4d8aa7eb_262676ignoreE,@object
	.size		_ZN40_INTERNAL_abd29cad_4_k_cu_4d8aa7eb_262674cuda3std3__442_GLOBAL__N__abd29cad_4_k_cu_4d8aa7eb_262676ignoreE,(_ZN40_INTERNAL_abd29cad_4_k_cu_4d8aa7eb_262674cute7productE - _ZN40_INTERNAL_abd29cad_4_k_cu_4d8aa7eb_262674cuda3std3__442_GLOBAL__N__abd29cad_4_k_cu_4d8aa7eb_262676ignoreE)
_ZN40_INTERNAL_abd29cad_4_k_cu_4d8aa7eb_262674cuda3std3__442_GLOBAL__N__abd29cad_4_k_cu_4d8aa7eb_262676ignoreE:
	.zero		1
	.type		_ZN40_INTERNAL_abd29cad_4_k_cu_4d8aa7eb_262674cute7productE,@object
	.size		_ZN40_INTERNAL_abd29cad_4_k_cu_4d8aa7eb_262674cute7productE,(_ZN40_INTERNAL_abd29cad_4_k_cu_4d8aa7eb_262674cuda3std3__45__cpo3endE - _ZN40_INTERNAL_abd29cad_4_k_cu_4d8aa7eb_262674cute7productE)
_ZN40_INTERNAL_abd29cad_4_k_cu_4d8aa7eb_262674cute7productE:
	.zero		1
	.type		_ZN40_INTERNAL_abd29cad_4_k_cu_4d8aa7eb_262674cuda3std3__45__cpo3endE,@object
	.size		_ZN40_INTERNAL_abd29cad_4_k_cu_4d8aa7eb_262674cuda3std3__45__cpo3endE,(_ZN40_INTERNAL_abd29cad_4_k_cu_4d8aa7eb_262674cuda3std3__419piecewise_constructE - _ZN40_INTERNAL_abd29cad_4_k_cu_4d8aa7eb_262674cuda3std3__45__cpo3endE)
_ZN40_INTERNAL_abd29cad_4_k_cu_4d8aa7eb_262674cuda3std3__45__cpo3endE:
	.zero		1
	.type		_ZN40_INTERNAL_abd29cad_4_k_cu_4d8aa7eb_262674cuda3std3__419piecewise_constructE,@object
	.size		_ZN40_INTERNAL_abd29cad_4_k_cu_4d8aa7eb_262674cuda3std3__419piecewise_constructE,(_ZN40_INTERNAL_abd29cad_4_k_cu_4d8aa7eb_262674cuda3std3__45__cpo4cendE - _ZN40_INTERNAL_abd29cad_4_k_cu_4d8aa7eb_262674cuda3std3__419piecewise_constructE)
_ZN40_INTERNAL_abd29cad_4_k_cu_4d8aa7eb_262674cuda3std3__419piecewise_constructE:
	.zero		1
	.type		_ZN40_INTERNAL_abd29cad_4_k_cu_4d8aa7eb_262674cuda3std3__45__cpo4cendE,@object
	.size		_ZN40_INTERNAL_abd29cad_4_k_cu_4d8aa7eb_262674cuda3std3__45__cpo4cendE,(_ZN40_INTERNAL_abd29cad_4_k_cu_4d8aa7eb_262674cuda3std6ranges3__45__cpo4swapE - _ZN40_INTERNAL_abd29cad_4_k_cu_4d8aa7eb_262674cuda3std3__45__cpo4cendE)
_ZN40_INTERNAL_abd29cad_4_k_cu_4d8aa7eb_262674cuda3std3__45__cpo4cendE:
	.zero		1
	.type		_ZN40_INTERNAL_abd29cad_4_k_cu_4d8aa7eb_262674cuda3std6ranges3__45__cpo4swapE,@object
	.size		_ZN40_INTERNAL_abd29cad_4_k_cu_4d8aa7eb_262674cuda3std6ranges3__45__cpo4swapE,(.L_8 - _ZN40_INTERNAL_abd29cad_4_k_cu_4d8aa7eb_262674cuda3std6ranges3__45__cpo4swapE)
_ZN40_INTERNAL_abd29cad_4_k_cu_4d8aa7eb_262674cuda3std6ranges3__45__cpo4swapE:
	.zero		1
.L_8:


//--------------------- .nv.constant0._ZN7cutlass13device_kernelINS_4gemm6kernel13GemmUniversalIN4cute5tupleIJiiiiEEENS1_10collective13CollectiveMmaINS1_34MainloopSm90TmaGmmaWarpSpecializedILi18ENS5_IJNS4_1CILi4EEENSA_ILi1EEESC_EEENS1_32KernelTmaWarpSpecializedPingpongEEENS5_IJNSA_ILi64EEENSA_ILi128EEENSA_ILi32EEEEEENS_6half_tENS5_IJlSC_lEEESK_SL_NS4_8TiledMMAINS4_8MMA_AtomIJNS4_4SM904GMMA26MMA_64x128x16_F32F16F16_SSILNSP_5MajorE0ELSR_0ELNSP_7ScaleInE1ELSS_1EEEEEENS4_6LayoutINS5_IJSC_SC_SC_EEENS5_IJNSA_ILi0EEESX_SX_EEEEENS5_IJNS4_10UnderscoreES10_S10_EEEEENS4_13SM90_TMA_LOADENS4_14ComposedLayoutINS4_7SwizzleILi2ELi4ELi3EEENS4_18smem_ptr_flag_bitsILi16EEENSV_INS5_IJNSA_ILi8EEESI_EEENS5_IJSI_SC_EEEEEEEvNS4_8identityENS4_23SM90_TMA_LOAD_MULTICASTES1D_vS1E_EENS_8epilogue10collective6detail29Sm90TmaWarpSpecializedAdapterINS1I_15DefaultEpilogueISK_SL_SL_NS1H_6thread17LinearCombinationISK_Li1EffLNS1M_9ScaleType4KindE0ELNS_15FloatRoundStyleE2ESK_EENS1_15EpilogueDefaultEEEEEvvEEEEvNT_6ParamsE --------------------------
	.section	.nv.constant0._ZN7cutlass13device_kernelINS_4gemm6kernel13GemmUniversalIN4cute5tupleIJiiiiEEENS1_10collective13CollectiveMmaINS1_34MainloopSm90TmaGmmaWarpSpecializedILi18ENS5_IJNS4_1CILi4EEENSA_ILi1EEESC_EEENS1_32KernelTmaWarpSpecializedPingpongEEENS5_IJNSA_ILi64EEENSA_ILi128EEENSA_ILi32EEEEEENS_6half_tENS5_IJlSC_lEEESK_SL_NS4_8TiledMMAINS4_8MMA_AtomIJNS4_4SM904GMMA26MMA_64x128x16_F32F16F16_SSILNSP_5MajorE0ELSR_0ELNSP_7ScaleInE1ELSS_1EEEEEENS4_6LayoutINS5_IJSC_SC_SC_EEENS5_IJNSA_ILi0EEESX_SX_EEEEENS5_IJNS4_10UnderscoreES10_S10_EEEEENS4_13SM90_TMA_LOADENS4_14ComposedLayoutINS4_7SwizzleILi2ELi4ELi3EEENS4_18smem_ptr_flag_bitsILi16EEENSV_INS5_IJNSA_ILi8EEESI_EEENS5_IJSI_SC_EEEEEEEvNS4_8identityENS4_23SM90_TMA_LOAD_MULTICASTES1D_vS1E_EENS_8epilogue10collective6detail29Sm90TmaWarpSpecializedAdapterINS1I_15DefaultEpilogueISK_SL_SL_NS1H_6thread17LinearCombinationISK_Li1EffLNS1M_9ScaleType4KindE0ELNS_15FloatRoundStyleE2ESK_EENS1_15EpilogueDefaultEEEEEvvEEEEvNT_6ParamsE,"a",@progbits
	.sectionflags	@""
	.align	4
.nv.constant0._ZN7cutlass13device_kernelINS_4gemm6kernel13GemmUniversalIN4cute5tupleIJiiiiEEENS1_10collective13CollectiveMmaINS1_34MainloopSm90TmaGmmaWarpSpecializedILi18ENS5_IJNS4_1CILi4EEENSA_ILi1EEESC_EEENS1_32KernelTmaWarpSpecializedPingpongEEENS5_IJNSA_ILi64EEENSA_ILi128EEENSA_ILi32EEEEEENS_6half_tENS5_IJlSC_lEEESK_SL_NS4_8TiledMMAINS4_8MMA_AtomIJNS4_4SM904GMMA26MMA_64x128x16_F32F16F16_SSILNSP_5MajorE0ELSR_0ELNSP_7ScaleInE1ELSS_1EEEEEENS4_6LayoutINS5_IJSC_SC_SC_EEENS5_IJNSA_ILi0EEESX_SX_EEEEENS5_IJNS4_10UnderscoreES10_S10_EEEEENS4_13SM90_TMA_LOADENS4_14ComposedLayoutINS4_7SwizzleILi2ELi4ELi3EEENS4_18smem_ptr_flag_bitsILi16EEENSV_INS5_IJNSA_ILi8EEESI_EEENS5_IJSI_SC_EEEEEEEvNS4_8identityENS4_23SM90_TMA_LOAD_MULTICASTES1D_vS1E_EENS_8epilogue10collective6detail29Sm90TmaWarpSpecializedAdapterINS1I_15DefaultEpilogueISK_SL_SL_NS1H_6thread17LinearCombinationISK_Li1EffLNS1M_9ScaleType4KindE0ELNS_15FloatRoundStyleE2ESK_EENS1_15EpilogueDefaultEEEEEvvEEEEvNT_6ParamsE:
	.zero		1664


//--------------------- SYMBOLS --------------------------

	.type		.nv.reservedSmem.offset0,@object
	.size		.nv.reservedSmem.offset0,0x4
	.type		__assertfail,@function
